//
// Generated by NVIDIA NVVM Compiler
//
// Compiler Build ID: CL-36424714
// Cuda compilation tools, release 13.0, V13.0.88
// Based on NVVM 20.0.0
//

.version 9.0
.target sm_100
.address_size 64

	// .globl	_Z19naive_matmul_kernelPKfS0_Pfiii
// _ZZ27shared_tiling_matmul_kernelPKfS0_PfiiiE2As has been demoted
// _ZZ27shared_tiling_matmul_kernelPKfS0_PfiiiE2Bs has been demoted

.visible .entry _Z19naive_matmul_kernelPKfS0_Pfiii(
	.param .u64 .ptr .align 1 _Z19naive_matmul_kernelPKfS0_Pfiii_param_0,
	.param .u64 .ptr .align 1 _Z19naive_matmul_kernelPKfS0_Pfiii_param_1,
	.param .u64 .ptr .align 1 _Z19naive_matmul_kernelPKfS0_Pfiii_param_2,
	.param .u32 _Z19naive_matmul_kernelPKfS0_Pfiii_param_3,
	.param .u32 _Z19naive_matmul_kernelPKfS0_Pfiii_param_4,
	.param .u32 _Z19naive_matmul_kernelPKfS0_Pfiii_param_5
)
{
	.reg .pred 	%p<13>;
	.reg .b32 	%r<46>;
	.reg .b32 	%f<68>;
	.reg .b64 	%rd<40>;

	ld.param.u64 	%rd5, [_Z19naive_matmul_kernelPKfS0_Pfiii_param_0];
	ld.param.u64 	%rd6, [_Z19naive_matmul_kernelPKfS0_Pfiii_param_1];
	ld.param.u64 	%rd4, [_Z19naive_matmul_kernelPKfS0_Pfiii_param_2];
	ld.param.u32 	%r22, [_Z19naive_matmul_kernelPKfS0_Pfiii_param_3];
	ld.param.u32 	%r23, [_Z19naive_matmul_kernelPKfS0_Pfiii_param_4];
	ld.param.u32 	%r21, [_Z19naive_matmul_kernelPKfS0_Pfiii_param_5];
	cvta.to.global.u64 	%rd1, %rd6;
	cvta.to.global.u64 	%rd2, %rd5;
	mov.u32 	%r24, %ctaid.x;
	mov.u32 	%r25, %ntid.x;
	mov.u32 	%r26, %tid.x;
	mad.lo.s32 	%r1, %r24, %r25, %r26;
	mov.u32 	%r27, %ctaid.y;
	mov.u32 	%r28, %ntid.y;
	mov.u32 	%r29, %tid.y;
	mad.lo.s32 	%r30, %r27, %r28, %r29;
	setp.ge.s32 	%p1, %r1, %r22;
	setp.ge.s32 	%p2, %r30, %r23;
	or.pred  	%p3, %p1, %p2;
	@%p3 bra 	$L__BB0_14;
	setp.lt.s32 	%p4, %r21, 1;
	mov.f32 	%f67, 0f00000000;
	@%p4 bra 	$L__BB0_13;
	mul.lo.s32 	%r3, %r21, %r1;
	and.b32  	%r4, %r21, 7;
	setp.lt.u32 	%p5, %r21, 8;
	mov.f32 	%f67, 0f00000000;
	mov.b32 	%r44, 0;
	@%p5 bra 	$L__BB0_5;
	and.b32  	%r44, %r21, 2147483640;
	neg.s32 	%r42, %r44;
	shl.b32 	%r7, %r23, 3;
	add.s64 	%rd3, %rd2, 16;
	mov.f32 	%f67, 0f00000000;
	mul.wide.s32 	%rd11, %r23, 4;
	mov.u32 	%r40, %r3;
	mov.u32 	%r41, %r30;
$L__BB0_4:
	.pragma "nounroll";
	mul.wide.s32 	%rd7, %r40, 4;
	add.s64 	%rd8, %rd3, %rd7;
	ld.global.f32 	%f17, [%rd8+-16];
	mul.wide.s32 	%rd9, %r41, 4;
	add.s64 	%rd10, %rd1, %rd9;
	ld.global.f32 	%f18, [%rd10];
	fma.rn.f32 	%f19, %f17, %f18, %f67;
	ld.global.f32 	%f20, [%rd8+-12];
	add.s64 	%rd12, %rd10, %rd11;
	ld.global.f32 	%f21, [%rd12];
	fma.rn.f32 	%f22, %f20, %f21, %f19;
	ld.global.f32 	%f23, [%rd8+-8];
	add.s64 	%rd13, %rd12, %rd11;
	ld.global.f32 	%f24, [%rd13];
	fma.rn.f32 	%f25, %f23, %f24, %f22;
	ld.global.f32 	%f26, [%rd8+-4];
	add.s64 	%rd14, %rd13, %rd11;
	ld.global.f32 	%f27, [%rd14];
	fma.rn.f32 	%f28, %f26, %f27, %f25;
	ld.global.f32 	%f29, [%rd8];
	add.s64 	%rd15, %rd14, %rd11;
	ld.global.f32 	%f30, [%rd15];
	fma.rn.f32 	%f31, %f29, %f30, %f28;
	ld.global.f32 	%f32, [%rd8+4];
	add.s64 	%rd16, %rd15, %rd11;
	ld.global.f32 	%f33, [%rd16];
	fma.rn.f32 	%f34, %f32, %f33, %f31;
	ld.global.f32 	%f35, [%rd8+8];
	add.s64 	%rd17, %rd16, %rd11;
	ld.global.f32 	%f36, [%rd17];
	fma.rn.f32 	%f37, %f35, %f36, %f34;
	ld.global.f32 	%f38, [%rd8+12];
	add.s64 	%rd18, %rd17, %rd11;
	ld.global.f32 	%f39, [%rd18];
	fma.rn.f32 	%f67, %f38, %f39, %f37;
	add.s32 	%r42, %r42, 8;
	add.s32 	%r41, %r41, %r7;
	add.s32 	%r40, %r40, 8;
	setp.ne.s32 	%p6, %r42, 0;
	@%p6 bra 	$L__BB0_4;
$L__BB0_5:
	setp.eq.s32 	%p7, %r4, 0;
	@%p7 bra 	$L__BB0_13;
	and.b32  	%r15, %r21, 3;
	setp.lt.u32 	%p8, %r4, 4;
	@%p8 bra 	$L__BB0_8;
	add.s32 	%r32, %r44, %r3;
	mul.wide.s32 	%rd19, %r32, 4;
	add.s64 	%rd20, %rd2, %rd19;
	ld.global.f32 	%f41, [%rd20];
	mad.lo.s32 	%r33, %r44, %r23, %r30;
	mul.wide.s32 	%rd21, %r33, 4;
	add.s64 	%rd22, %rd1, %rd21;
	ld.global.f32 	%f42, [%rd22];
	fma.rn.f32 	%f43, %f41, %f42, %f67;
	ld.global.f32 	%f44, [%rd20+4];
	mul.wide.s32 	%rd23, %r23, 4;
	add.s64 	%rd24, %rd22, %rd23;
	ld.global.f32 	%f45, [%rd24];
	fma.rn.f32 	%f46, %f44, %f45, %f43;
	ld.global.f32 	%f47, [%rd20+8];
	add.s64 	%rd25, %rd24, %rd23;
	ld.global.f32 	%f48, [%rd25];
	fma.rn.f32 	%f49, %f47, %f48, %f46;
	ld.global.f32 	%f50, [%rd20+12];
	add.s64 	%rd26, %rd25, %rd23;
	ld.global.f32 	%f51, [%rd26];
	fma.rn.f32 	%f67, %f50, %f51, %f49;
	add.s32 	%r44, %r44, 4;
$L__BB0_8:
	setp.eq.s32 	%p9, %r15, 0;
	@%p9 bra 	$L__BB0_13;
	setp.eq.s32 	%p10, %r15, 1;
	@%p10 bra 	$L__BB0_11;
	add.s32 	%r34, %r44, %r3;
	mul.wide.s32 	%rd27, %r34, 4;
	add.s64 	%rd28, %rd2, %rd27;
	ld.global.f32 	%f53, [%rd28];
	mad.lo.s32 	%r35, %r44, %r23, %r30;
	mul.wide.s32 	%rd29, %r35, 4;
	add.s64 	%rd30, %rd1, %rd29;
	ld.global.f32 	%f54, [%rd30];
	fma.rn.f32 	%f55, %f53, %f54, %f67;
	ld.global.f32 	%f56, [%rd28+4];
	mul.wide.s32 	%rd31, %r23, 4;
	add.s64 	%rd32, %rd30, %rd31;
	ld.global.f32 	%f57, [%rd32];
	fma.rn.f32 	%f67, %f56, %f57, %f55;
	add.s32 	%r44, %r44, 2;
$L__BB0_11:
	and.b32  	%r36, %r21, 1;
	setp.eq.b32 	%p11, %r36, 1;
	not.pred 	%p12, %p11;
	@%p12 bra 	$L__BB0_13;
	add.s32 	%r37, %r44, %r3;
	mul.wide.s32 	%rd33, %r37, 4;
	add.s64 	%rd34, %rd2, %rd33;
	ld.global.f32 	%f58, [%rd34];
	mad.lo.s32 	%r38, %r44, %r23, %r30;
	mul.wide.s32 	%rd35, %r38, 4;
	add.s64 	%rd36, %rd1, %rd35;
	ld.global.f32 	%f59, [%rd36];
	fma.rn.f32 	%f67, %f58, %f59, %f67;
$L__BB0_13:
	mad.lo.s32 	%r39, %r23, %r1, %r30;
	cvta.to.global.u64 	%rd37, %rd4;
	mul.wide.s32 	%rd38, %r39, 4;
	add.s64 	%rd39, %rd37, %rd38;
	st.global.f32 	[%rd39], %f67;
$L__BB0_14:
	ret;

}
	// .globl	_Z28MEM_Coalescing_matmul_kernelPKfS0_Pfiii
.visible .entry _Z28MEM_Coalescing_matmul_kernelPKfS0_Pfiii(
	.param .u64 .ptr .align 1 _Z28MEM_Coalescing_matmul_kernelPKfS0_Pfiii_param_0,
	.param .u64 .ptr .align 1 _Z28MEM_Coalescing_matmul_kernelPKfS0_Pfiii_param_1,
	.param .u64 .ptr .align 1 _Z28MEM_Coalescing_matmul_kernelPKfS0_Pfiii_param_2,
	.param .u32 _Z28MEM_Coalescing_matmul_kernelPKfS0_Pfiii_param_3,
	.param .u32 _Z28MEM_Coalescing_matmul_kernelPKfS0_Pfiii_param_4,
	.param .u32 _Z28MEM_Coalescing_matmul_kernelPKfS0_Pfiii_param_5
)
{
	.reg .pred 	%p<13>;
	.reg .b32 	%r<41>;
	.reg .b32 	%f<68>;
	.reg .b64 	%rd<53>;

	ld.param.u64 	%rd7, [_Z28MEM_Coalescing_matmul_kernelPKfS0_Pfiii_param_0];
	ld.param.u64 	%rd8, [_Z28MEM_Coalescing_matmul_kernelPKfS0_Pfiii_param_1];
	ld.param.u64 	%rd6, [_Z28MEM_Coalescing_matmul_kernelPKfS0_Pfiii_param_2];
	ld.param.u32 	%r20, [_Z28MEM_Coalescing_matmul_kernelPKfS0_Pfiii_param_3];
	ld.param.u32 	%r18, [_Z28MEM_Coalescing_matmul_kernelPKfS0_Pfiii_param_4];
	ld.param.u32 	%r19, [_Z28MEM_Coalescing_matmul_kernelPKfS0_Pfiii_param_5];
	cvta.to.global.u64 	%rd1, %rd8;
	cvta.to.global.u64 	%rd2, %rd7;
	mov.u32 	%r21, %ctaid.x;
	mov.u32 	%r22, %ntid.x;
	mov.u32 	%r23, %tid.x;
	mad.lo.s32 	%r1, %r21, %r22, %r23;
	mov.u32 	%r24, %ctaid.y;
	mov.u32 	%r25, %ntid.y;
	mov.u32 	%r26, %tid.y;
	mad.lo.s32 	%r2, %r24, %r25, %r26;
	setp.ge.s32 	%p1, %r2, %r20;
	setp.ge.s32 	%p2, %r1, %r18;
	or.pred  	%p3, %p1, %p2;
	@%p3 bra 	$L__BB1_14;
	setp.lt.s32 	%p4, %r19, 1;
	mov.f32 	%f67, 0f00000000;
	@%p4 bra 	$L__BB1_13;
	mul.lo.s32 	%r3, %r19, %r2;
	and.b32  	%r4, %r19, 7;
	setp.lt.u32 	%p5, %r19, 8;
	mov.f32 	%f67, 0f00000000;
	mov.b32 	%r39, 0;
	@%p5 bra 	$L__BB1_5;
	and.b32  	%r39, %r19, 2147483640;
	neg.s32 	%r37, %r39;
	shl.b32 	%r7, %r18, 3;
	mul.wide.u32 	%rd9, %r3, 4;
	add.s64 	%rd10, %rd9, %rd2;
	add.s64 	%rd52, %rd10, 16;
	mov.f32 	%f67, 0f00000000;
	mul.wide.s32 	%rd13, %r18, 4;
	mov.u32 	%r36, %r1;
$L__BB1_4:
	.pragma "nounroll";
	ld.global.f32 	%f17, [%rd52+-16];
	mul.wide.s32 	%rd11, %r36, 4;
	add.s64 	%rd12, %rd1, %rd11;
	ld.global.f32 	%f18, [%rd12];
	fma.rn.f32 	%f19, %f17, %f18, %f67;
	ld.global.f32 	%f20, [%rd52+-12];
	add.s64 	%rd14, %rd12, %rd13;
	ld.global.f32 	%f21, [%rd14];
	fma.rn.f32 	%f22, %f20, %f21, %f19;
	ld.global.f32 	%f23, [%rd52+-8];
	add.s64 	%rd15, %rd14, %rd13;
	ld.global.f32 	%f24, [%rd15];
	fma.rn.f32 	%f25, %f23, %f24, %f22;
	ld.global.f32 	%f26, [%rd52+-4];
	add.s64 	%rd16, %rd15, %rd13;
	ld.global.f32 	%f27, [%rd16];
	fma.rn.f32 	%f28, %f26, %f27, %f25;
	ld.global.f32 	%f29, [%rd52];
	add.s64 	%rd17, %rd16, %rd13;
	ld.global.f32 	%f30, [%rd17];
	fma.rn.f32 	%f31, %f29, %f30, %f28;
	ld.global.f32 	%f32, [%rd52+4];
	add.s64 	%rd18, %rd17, %rd13;
	ld.global.f32 	%f33, [%rd18];
	fma.rn.f32 	%f34, %f32, %f33, %f31;
	ld.global.f32 	%f35, [%rd52+8];
	add.s64 	%rd19, %rd18, %rd13;
	ld.global.f32 	%f36, [%rd19];
	fma.rn.f32 	%f37, %f35, %f36, %f34;
	ld.global.f32 	%f38, [%rd52+12];
	add.s64 	%rd20, %rd19, %rd13;
	ld.global.f32 	%f39, [%rd20];
	fma.rn.f32 	%f67, %f38, %f39, %f37;
	add.s32 	%r37, %r37, 8;
	add.s32 	%r36, %r36, %r7;
	add.s64 	%rd52, %rd52, 32;
	setp.ne.s32 	%p6, %r37, 0;
	@%p6 bra 	$L__BB1_4;
$L__BB1_5:
	setp.eq.s32 	%p7, %r4, 0;
	@%p7 bra 	$L__BB1_13;
	and.b32  	%r13, %r19, 3;
	setp.lt.u32 	%p8, %r4, 4;
	@%p8 bra 	$L__BB1_8;
	add.s32 	%r28, %r39, %r3;
	mul.wide.u32 	%rd21, %r28, 4;
	add.s64 	%rd22, %rd2, %rd21;
	ld.global.f32 	%f41, [%rd22];
	mad.lo.s32 	%r29, %r39, %r18, %r1;
	mul.wide.s32 	%rd23, %r29, 4;
	add.s64 	%rd24, %rd1, %rd23;
	ld.global.f32 	%f42, [%rd24];
	fma.rn.f32 	%f43, %f41, %f42, %f67;
	cvt.u64.u32 	%rd25, %r3;
	cvt.u64.u32 	%rd26, %r39;
	add.s64 	%rd27, %rd26, %rd25;
	shl.b64 	%rd28, %rd27, 2;
	add.s64 	%rd29, %rd2, %rd28;
	ld.global.f32 	%f44, [%rd29+4];
	mul.wide.s32 	%rd30, %r18, 4;
	add.s64 	%rd31, %rd24, %rd30;
	ld.global.f32 	%f45, [%rd31];
	fma.rn.f32 	%f46, %f44, %f45, %f43;
	ld.global.f32 	%f47, [%rd29+8];
	add.s64 	%rd32, %rd31, %rd30;
	ld.global.f32 	%f48, [%rd32];
	fma.rn.f32 	%f49, %f47, %f48, %f46;
	ld.global.f32 	%f50, [%rd29+12];
	add.s64 	%rd33, %rd32, %rd30;
	ld.global.f32 	%f51, [%rd33];
	fma.rn.f32 	%f67, %f50, %f51, %f49;
	add.s32 	%r39, %r39, 4;
$L__BB1_8:
	setp.eq.s32 	%p9, %r13, 0;
	@%p9 bra 	$L__BB1_13;
	setp.eq.s32 	%p10, %r13, 1;
	@%p10 bra 	$L__BB1_11;
	add.s32 	%r30, %r39, %r3;
	mul.wide.u32 	%rd34, %r30, 4;
	add.s64 	%rd35, %rd2, %rd34;
	ld.global.f32 	%f53, [%rd35];
	mad.lo.s32 	%r31, %r39, %r18, %r1;
	mul.wide.s32 	%rd36, %r31, 4;
	add.s64 	%rd37, %rd1, %rd36;
	ld.global.f32 	%f54, [%rd37];
	fma.rn.f32 	%f55, %f53, %f54, %f67;
	cvt.u64.u32 	%rd38, %r3;
	cvt.u64.u32 	%rd39, %r39;
	add.s64 	%rd40, %rd39, %rd38;
	shl.b64 	%rd41, %rd40, 2;
	add.s64 	%rd42, %rd2, %rd41;
	ld.global.f32 	%f56, [%rd42+4];
	mul.wide.s32 	%rd43, %r18, 4;
	add.s64 	%rd44, %rd37, %rd43;
	ld.global.f32 	%f57, [%rd44];
	fma.rn.f32 	%f67, %f56, %f57, %f55;
	add.s32 	%r39, %r39, 2;
$L__BB1_11:
	and.b32  	%r32, %r19, 1;
	setp.eq.b32 	%p11, %r32, 1;
	not.pred 	%p12, %p11;
	@%p12 bra 	$L__BB1_13;
	add.s32 	%r33, %r39, %r3;
	mul.wide.u32 	%rd45, %r33, 4;
	add.s64 	%rd46, %rd2, %rd45;
	ld.global.f32 	%f58, [%rd46];
	mad.lo.s32 	%r34, %r39, %r18, %r1;
	mul.wide.s32 	%rd47, %r34, 4;
	add.s64 	%rd48, %rd1, %rd47;
	ld.global.f32 	%f59, [%rd48];
	fma.rn.f32 	%f67, %f58, %f59, %f67;
$L__BB1_13:
	mad.lo.s32 	%r35, %r18, %r2, %r1;
	cvta.to.global.u64 	%rd49, %rd6;
	mul.wide.s32 	%rd50, %r35, 4;
	add.s64 	%rd51, %rd49, %rd50;
	st.global.f32 	[%rd51], %f67;
$L__BB1_14:
	ret;

}
	// .globl	_Z27shared_tiling_matmul_kernelPKfS0_Pfiii
.visible .entry _Z27shared_tiling_matmul_kernelPKfS0_Pfiii(
	.param .u64 .ptr .align 1 _Z27shared_tiling_matmul_kernelPKfS0_Pfiii_param_0,
	.param .u64 .ptr .align 1 _Z27shared_tiling_matmul_kernelPKfS0_Pfiii_param_1,
	.param .u64 .ptr .align 1 _Z27shared_tiling_matmul_kernelPKfS0_Pfiii_param_2,
	.param .u32 _Z27shared_tiling_matmul_kernelPKfS0_Pfiii_param_3,
	.param .u32 _Z27shared_tiling_matmul_kernelPKfS0_Pfiii_param_4,
	.param .u32 _Z27shared_tiling_matmul_kernelPKfS0_Pfiii_param_5
)
{
	.reg .pred 	%p<6>;
	.reg .b32 	%r<30>;
	.reg .b32 	%f<56>;
	.reg .b64 	%rd<27>;
	// demoted variable
	.shared .align 4 .b8 _ZZ27shared_tiling_matmul_kernelPKfS0_PfiiiE2As[1024];
	// demoted variable
	.shared .align 4 .b8 _ZZ27shared_tiling_matmul_kernelPKfS0_PfiiiE2Bs[1024];
	ld.param.u64 	%rd9, [_Z27shared_tiling_matmul_kernelPKfS0_Pfiii_param_0];
	ld.param.u64 	%rd10, [_Z27shared_tiling_matmul_kernelPKfS0_Pfiii_param_1];
	ld.param.u64 	%rd11, [_Z27shared_tiling_matmul_kernelPKfS0_Pfiii_param_2];
	ld.param.u32 	%r12, [_Z27shared_tiling_matmul_kernelPKfS0_Pfiii_param_3];
	ld.param.u32 	%r10, [_Z27shared_tiling_matmul_kernelPKfS0_Pfiii_param_4];
	ld.param.u32 	%r11, [_Z27shared_tiling_matmul_kernelPKfS0_Pfiii_param_5];
	mov.u32 	%r1, %ctaid.y;
	mov.u32 	%r2, %ctaid.x;
	setp.ge.s32 	%p1, %r1, %r12;
	setp.ge.s32 	%p2, %r2, %r10;
	or.pred  	%p3, %p1, %p2;
	@%p3 bra 	$L__BB2_4;
	shl.b32 	%r3, %r1, 4;
	setp.lt.s32 	%p4, %r11, 1;
	@%p4 bra 	$L__BB2_4;
	shl.b32 	%r14, %r2, 4;
	mov.u32 	%r15, %tid.y;
	mov.u32 	%r16, %tid.x;
	mul.lo.s32 	%r17, %r11, %r3;
	mad.lo.s32 	%r18, %r10, %r3, %r14;
	cvt.u64.u32 	%rd12, %r18;
	cvta.to.global.u64 	%rd13, %rd11;
	mad.lo.s32 	%r19, %r11, %r15, %r16;
	shl.b32 	%r20, %r15, 4;
	add.s32 	%r21, %r20, %r16;
	shl.b32 	%r22, %r21, 2;
	mov.u32 	%r23, _ZZ27shared_tiling_matmul_kernelPKfS0_PfiiiE2As;
	add.s32 	%r4, %r23, %r22;
	mad.lo.s32 	%r24, %r10, %r15, %r16;
	cvt.u64.u32 	%rd14, %r24;
	mov.u32 	%r25, _ZZ27shared_tiling_matmul_kernelPKfS0_PfiiiE2Bs;
	add.s32 	%r5, %r25, %r22;
	shl.b32 	%r26, %r10, 4;
	add.s64 	%rd15, %rd12, %rd14;
	shl.b64 	%rd16, %rd15, 2;
	add.s64 	%rd1, %rd13, %rd16;
	shl.b32 	%r27, %r15, 6;
	add.s32 	%r6, %r23, %r27;
	shl.b32 	%r28, %r16, 2;
	add.s32 	%r7, %r25, %r28;
	mul.wide.s32 	%rd17, %r17, 4;
	mul.wide.u32 	%rd18, %r19, 4;
	add.s64 	%rd19, %rd17, %rd18;
	cvta.to.global.u64 	%rd20, %rd9;
	add.s64 	%rd26, %rd20, %rd19;
	mul.wide.u32 	%rd21, %r14, 4;
	mul.wide.u32 	%rd22, %r24, 4;
	add.s64 	%rd23, %rd21, %rd22;
	cvta.to.global.u64 	%rd24, %rd10;
	add.s64 	%rd25, %rd24, %rd23;
	mul.wide.u32 	%rd4, %r26, 4;
	mov.f32 	%f55, 0f00000000;
	mov.b32 	%r29, 0;
$L__BB2_3:
	ld.global.f32 	%f4, [%rd26];
	st.shared.f32 	[%r4], %f4;
	ld.global.f32 	%f5, [%rd25];
	st.shared.f32 	[%r5], %f5;
	bar.sync 	0;
	ld.shared.f32 	%f6, [%r6];
	ld.shared.f32 	%f7, [%r7];
	fma.rn.f32 	%f8, %f6, %f7, %f55;
	ld.shared.f32 	%f9, [%r6+4];
	ld.shared.f32 	%f10, [%r7+64];
	fma.rn.f32 	%f11, %f9, %f10, %f8;
	ld.shared.f32 	%f12, [%r6+8];
	ld.shared.f32 	%f13, [%r7+128];
	fma.rn.f32 	%f14, %f12, %f13, %f11;
	ld.shared.f32 	%f15, [%r6+12];
	ld.shared.f32 	%f16, [%r7+192];
	fma.rn.f32 	%f17, %f15, %f16, %f14;
	ld.shared.f32 	%f18, [%r6+16];
	ld.shared.f32 	%f19, [%r7+256];
	fma.rn.f32 	%f20, %f18, %f19, %f17;
	ld.shared.f32 	%f21, [%r6+20];
	ld.shared.f32 	%f22, [%r7+320];
	fma.rn.f32 	%f23, %f21, %f22, %f20;
	ld.shared.f32 	%f24, [%r6+24];
	ld.shared.f32 	%f25, [%r7+384];
	fma.rn.f32 	%f26, %f24, %f25, %f23;
	ld.shared.f32 	%f27, [%r6+28];
	ld.shared.f32 	%f28, [%r7+448];
	fma.rn.f32 	%f29, %f27, %f28, %f26;
	ld.shared.f32 	%f30, [%r6+32];
	ld.shared.f32 	%f31, [%r7+512];
	fma.rn.f32 	%f32, %f30, %f31, %f29;
	ld.shared.f32 	%f33, [%r6+36];
	ld.shared.f32 	%f34, [%r7+576];
	fma.rn.f32 	%f35, %f33, %f34, %f32;
	ld.shared.f32 	%f36, [%r6+40];
	ld.shared.f32 	%f37, [%r7+640];
	fma.rn.f32 	%f38, %f36, %f37, %f35;
	ld.shared.f32 	%f39, [%r6+44];
	ld.shared.f32 	%f40, [%r7+704];
	fma.rn.f32 	%f41, %f39, %f40, %f38;
	ld.shared.f32 	%f42, [%r6+48];
	ld.shared.f32 	%f43, [%r7+768];
	fma.rn.f32 	%f44, %f42, %f43, %f41;
	ld.shared.f32 	%f45, [%r6+52];
	ld.shared.f32 	%f46, [%r7+832];
	fma.rn.f32 	%f47, %f45, %f46, %f44;
	ld.shared.f32 	%f48, [%r6+56];
	ld.shared.f32 	%f49, [%r7+896];
	fma.rn.f32 	%f50, %f48, %f49, %f47;
	ld.shared.f32 	%f51, [%r6+60];
	ld.shared.f32 	%f52, [%r7+960];
	fma.rn.f32 	%f55, %f51, %f52, %f50;
	bar.sync 	0;
	ld.global.f32 	%f53, [%rd1];
	add.f32 	%f54, %f55, %f53;
	st.global.f32 	[%rd1], %f54;
	add.s32 	%r29, %r29, 16;
	add.s64 	%rd26, %rd26, 64;
	add.s64 	%rd25, %rd25, %rd4;
	setp.lt.s32 	%p5, %r29, %r11;
	@%p5 bra 	$L__BB2_3;
$L__BB2_4:
	ret;

}


// ===== COMPILED SASS (sm_100) =====

	.target	sm_100

	.elftype	@"ET_EXEC"


//--------------------- .note.nv.tkinfo           --------------------------
	.section	.note.nv.tkinfo,"",@"SHT_NOTE"
	.sectionflags	@"SHF_NOTE_NV_TKINFO"
	.tkinfo
        /*0018*/ 	.word	0x00000002
        /*0030*/ 	.string	""
        /*0030*/ 	.string	"ptxas"
        /*0030*/ 	.string	"Cuda compilation tools, release 13.0, V13.0.88"
        /*0030*/ 	.string	"Build cuda_13.0.r13.0/compiler.36424714_0"
        /*0030*/ 	.string	"-arch sm_100 -m 64 "



//--------------------- .note.nv.cuinfo           --------------------------
	.section	.note.nv.cuinfo,"",@"SHT_NOTE"
	.sectionflags	@"SHF_NOTE_NV_CUINFO"
        /*0018*/ 	.short	0x0002
        /*001a*/ 	.short	0x0064
        /*001c*/ 	.short	0x0082
	.zero		2


//--------------------- .nv.info                  --------------------------
	.section	.nv.info,"",@"SHT_CUDA_INFO"
	.align	4


	//----- nvinfo : EIATTR_REGCOUNT
	.align		4
        /*0000*/ 	.byte	0x04, 0x2f
        /*0002*/ 	.short	(.L_1 - .L_0)
	.align		4
.L_0:
        /*0004*/ 	.word	index@(_Z19naive_matmul_kernelPKfS0_Pfiii)
        /*0008*/ 	.word	0x00000020


	//----- nvinfo : EIATTR_FRAME_SIZE
	.align		4
.L_1:
        /*000c*/ 	.byte	0x04, 0x11
        /*000e*/ 	.short	(.L_3 - .L_2)
	.align		4
.L_2:
        /*0010*/ 	.word	index@(_Z19naive_matmul_kernelPKfS0_Pfiii)
        /*0014*/ 	.word	0x00000000


	//----- nvinfo : EIATTR_REGCOUNT
	.align		4
.L_3:
        /*0018*/ 	.byte	0x04, 0x2f
        /*001a*/ 	.short	(.L_5 - .L_4)
	.align		4
.L_4:
        /*001c*/ 	.word	index@(_Z28MEM_Coalescing_matmul_kernelPKfS0_Pfiii)
        /*0020*/ 	.word	0x00000020


	//----- nvinfo : EIATTR_FRAME_SIZE
	.align		4
.L_5:
        /*0024*/ 	.byte	0x04, 0x11
        /*0026*/ 	.short	(.L_7 - .L_6)
	.align		4
.L_6:
        /*0028*/ 	.word	index@(_Z28MEM_Coalescing_matmul_kernelPKfS0_Pfiii)
        /*002c*/ 	.word	0x00000000


	//----- nvinfo : EIATTR_REGCOUNT
	.align		4
.L_7:
        /*0030*/ 	.byte	0x04, 0x2f
        /*0032*/ 	.short	(.L_9 - .L_8)
	.align		4
.L_8:
        /*0034*/ 	.word	index@(_Z27shared_tiling_matmul_kernelPKfS0_Pfiii)
        /*0038*/ 	.word	0x00000020


	//----- nvinfo : EIATTR_FRAME_SIZE
	.align		4
.L_9:
        /*003c*/ 	.byte	0x04, 0x11
        /*003e*/ 	.short	(.L_11 - .L_10)
	.align		4
.L_10:
        /*0040*/ 	.word	index@(_Z27shared_tiling_matmul_kernelPKfS0_Pfiii)
        /*0044*/ 	.word	0x00000000


	//----- nvinfo : EIATTR_MIN_STACK_SIZE
	.align		4
.L_11:
        /*0048*/ 	.byte	0x04, 0x12
        /*004a*/ 	.short	(.L_13 - .L_12)
	.align		4
.L_12:
        /*004c*/ 	.word	index@(_Z27shared_tiling_matmul_kernelPKfS0_Pfiii)
        /*0050*/ 	.word	0x00000000


	//----- nvinfo : EIATTR_MIN_STACK_SIZE
	.align		4
.L_13:
        /*0054*/ 	.byte	0x04, 0x12
        /*0056*/ 	.short	(.L_15 - .L_14)
	.align		4
.L_14:
        /*0058*/ 	.word	index@(_Z28MEM_Coalescing_matmul_kernelPKfS0_Pfiii)
        /*005c*/ 	.word	0x00000000


	//----- nvinfo : EIATTR_MIN_STACK_SIZE
	.align		4
.L_15:
        /*0060*/ 	.byte	0x04, 0x12
        /*0062*/ 	.short	(.L_17 - .L_16)
	.align		4
.L_16:
        /*0064*/ 	.word	index@(_Z19naive_matmul_kernelPKfS0_Pfiii)
        /*0068*/ 	.word	0x00000000
.L_17:


//--------------------- .nv.compat                --------------------------
	.section	.nv.compat,"",@"SHT_CUDA_COMPAT_INFO"
	.align	4
        /*0000*/ 	.byte	0x02, 0x09, 0x00, 0x00, 0x02, 0x02, 0x01, 0x00, 0x02, 0x05, 0x05, 0x00, 0x03, 0x07, 0x01, 0x01
        /*0010*/ 	.byte	0x02, 0x03, 0x00, 0x00, 0x02, 0x06, 0x01, 0x00, 0x04, 0x0b, 0x08, 0x00, 0x09, 0x00, 0x00, 0x00
        /*0020*/ 	.byte	0x00, 0x00, 0x00, 0x00


//--------------------- .nv.info._Z27shared_tiling_matmul_kernelPKfS0_Pfiii --------------------------
	.section	.nv.info._Z27shared_tiling_matmul_kernelPKfS0_Pfiii,"",@"SHT_CUDA_INFO"
	.sectionflags	@""
	.align	4


	//----- nvinfo : EIATTR_CUDA_API_VERSION
	.align		4
        /*0000*/ 	.byte	0x04, 0x37
        /*0002*/ 	.short	(.L_19 - .L_18)
.L_18:
        /*0004*/ 	.word	0x00000082


	//----- nvinfo : EIATTR_KPARAM_INFO
	.align		4
.L_19:
        /*0008*/ 	.byte	0x04, 0x17
        /*000a*/ 	.short	(.L_21 - .L_20)
.L_20:
        /*000c*/ 	.word	0x00000000
        /*0010*/ 	.short	0x0005
        /*0012*/ 	.short	0x0020
        /*0014*/ 	.byte	0x00, 0xf0, 0x11, 0x00


	//----- nvinfo : EIATTR_KPARAM_INFO
	.align		4
.L_21:
        /*0018*/ 	.byte	0x04, 0x17
        /*001a*/ 	.short	(.L_23 - .L_22)
.L_22:
        /*001c*/ 	.word	0x00000000
        /*0020*/ 	.short	0x0004
        /*0022*/ 	.short	0x001c
        /*0024*/ 	.byte	0x00, 0xf0, 0x11, 0x00


	//----- nvinfo : EIATTR_KPARAM_INFO
	.align		4
.L_23:
        /*0028*/ 	.byte	0x04, 0x17
        /*002a*/ 	.short	(.L_25 - .L_24)
.L_24:
        /*002c*/ 	.word	0x00000000
        /*0030*/ 	.short	0x0003
        /*0032*/ 	.short	0x0018
        /*0034*/ 	.byte	0x00, 0xf0, 0x11, 0x00


	//----- nvinfo : EIATTR_KPARAM_INFO
	.align		4
.L_25:
        /*0038*/ 	.byte	0x04, 0x17
        /*003a*/ 	.short	(.L_27 - .L_26)
.L_26:
        /*003c*/ 	.word	0x00000000
        /*0040*/ 	.short	0x0002
        /*0042*/ 	.short	0x0010
        /*0044*/ 	.byte	0x00, 0xf5, 0x21, 0x00


	//----- nvinfo : EIATTR_KPARAM_INFO
	.align		4
.L_27:
        /*0048*/ 	.byte	0x04, 0x17
        /*004a*/ 	.short	(.L_29 - .L_28)
.L_28:
        /*004c*/ 	.word	0x00000000
        /*0050*/ 	.short	0x0001
        /*0052*/ 	.short	0x0008
        /*0054*/ 	.byte	0x00, 0xf5, 0x21, 0x00


	//----- nvinfo : EIATTR_KPARAM_INFO
	.align		4
.L_29:
        /*0058*/ 	.byte	0x04, 0x17
        /*005a*/ 	.short	(.L_31 - .L_30)
.L_30:
        /*005c*/ 	.word	0x00000000
        /*0060*/ 	.short	0x0000
        /*0062*/ 	.short	0x0000
        /*0064*/ 	.byte	0x00, 0xf5, 0x21, 0x00


	//----- nvinfo : EIATTR_SPARSE_MMA_MASK
	.align		4
.L_31:
        /*0068*/ 	.byte	0x03, 0x50
        /*006a*/ 	.short	0x0000


	//----- nvinfo : EIATTR_MAXREG_COUNT
	.align		4
        /*006c*/ 	.byte	0x03, 0x1b
        /*006e*/ 	.short	0x00ff


	//----- nvinfo : EIATTR_NUM_BARRIERS
	.align		4
        /*0070*/ 	.byte	0x02, 0x4c
        /*0072*/ 	.byte	0x01
	.zero		1


	//----- nvinfo : EIATTR_MERCURY_ISA_VERSION
	.align		4
        /*0074*/ 	.byte	0x03, 0x5f
        /*0076*/ 	.short	0x0101


	//----- nvinfo : EIATTR_VRC_CTA_INIT_COUNT
	.align		4
        /*0078*/ 	.byte	0x02, 0x4a
	.zero		1
	.zero		1


	//----- nvinfo : EIATTR_EXIT_INSTR_OFFSETS
	.align		4
        /*007c*/ 	.byte	0x04, 0x1c
        /*007e*/ 	.short	(.L_33 - .L_32)


	//   ....[0]....
.L_32:
        /*0080*/ 	.word	0x00000060


	//   ....[1]....
        /*0084*/ 	.word	0x00000090


	//   ....[2]....
        /*0088*/ 	.word	0x00001540


	//   ....[3]....
        /*008c*/ 	.word	0x00001820


	//----- nvinfo : EIATTR_CBANK_PARAM_SIZE
	.align		4
.L_33:
        /*0090*/ 	.byte	0x03, 0x19
        /*0092*/ 	.short	0x0024


	//----- nvinfo : EIATTR_PARAM_CBANK
	.align		4
        /*0094*/ 	.byte	0x04, 0x0a
        /*0096*/ 	.short	(.L_35 - .L_34)
	.align		4
.L_34:
        /*0098*/ 	.word	index@(.nv.constant0._Z27shared_tiling_matmul_kernelPKfS0_Pfiii)
        /*009c*/ 	.short	0x0380
        /*009e*/ 	.short	0x0024


	//----- nvinfo : EIATTR_SW_WAR
	.align		4
.L_35:
        /*00a0*/ 	.byte	0x04, 0x36
        /*00a2*/ 	.short	(.L_37 - .L_36)
.L_36:
        /*00a4*/ 	.word	0x00000008
.L_37:


//--------------------- .nv.info._Z28MEM_Coalescing_matmul_kernelPKfS0_Pfiii --------------------------
	.section	.nv.info._Z28MEM_Coalescing_matmul_kernelPKfS0_Pfiii,"",@"SHT_CUDA_INFO"
	.sectionflags	@""
	.align	4


	//----- nvinfo : EIATTR_CUDA_API_VERSION
	.align		4
        /*0000*/ 	.byte	0x04, 0x37
        /*0002*/ 	.short	(.L_39 - .L_38)
.L_38:
        /*0004*/ 	.word	0x00000082


	//----- nvinfo : EIATTR_KPARAM_INFO
	.align		4
.L_39:
        /*0008*/ 	.byte	0x04, 0x17
        /*000a*/ 	.short	(.L_41 - .L_40)
.L_40:
        /*000c*/ 	.word	0x00000000
        /*0010*/ 	.short	0x0005
        /*0012*/ 	.short	0x0020
        /*0014*/ 	.byte	0x00, 0xf0, 0x11, 0x00


	//----- nvinfo : EIATTR_KPARAM_INFO
	.align		4
.L_41:
        /*0018*/ 	.byte	0x04, 0x17
        /*001a*/ 	.short	(.L_43 - .L_42)
.L_42:
        /*001c*/ 	.word	0x00000000
        /*0020*/ 	.short	0x0004
        /*0022*/ 	.short	0x001c
        /*0024*/ 	.byte	0x00, 0xf0, 0x11, 0x00


	//----- nvinfo : EIATTR_KPARAM_INFO
	.align		4
.L_43:
        /*0028*/ 	.byte	0x04, 0x17
        /*002a*/ 	.short	(.L_45 - .L_44)
.L_44:
        /*002c*/ 	.word	0x00000000
        /*0030*/ 	.short	0x0003
        /*0032*/ 	.short	0x0018
        /*0034*/ 	.byte	0x00, 0xf0, 0x11, 0x00


	//----- nvinfo : EIATTR_KPARAM_INFO
	.align		4
.L_45:
        /*0038*/ 	.byte	0x04, 0x17
        /*003a*/ 	.short	(.L_47 - .L_46)
.L_46:
        /*003c*/ 	.word	0x00000000
        /*0040*/ 	.short	0x0002
        /*0042*/ 	.short	0x0010
        /*0044*/ 	.byte	0x00, 0xf5, 0x21, 0x00


	//----- nvinfo : EIATTR_KPARAM_INFO
	.align		4
.L_47:
        /*0048*/ 	.byte	0x04, 0x17
        /*004a*/ 	.short	(.L_49 - .L_48)
.L_48:
        /*004c*/ 	.word	0x00000000
        /*0050*/ 	.short	0x0001
        /*0052*/ 	.short	0x0008
        /*0054*/ 	.byte	0x00, 0xf5, 0x21, 0x00


	//----- nvinfo : EIATTR_KPARAM_INFO
	.align		4
.L_49:
        /*0058*/ 	.byte	0x04, 0x17
        /*005a*/ 	.short	(.L_51 - .L_50)
.L_50:
        /*005c*/ 	.word	0x00000000
        /*0060*/ 	.short	0x0000
        /*0062*/ 	.short	0x0000
        /*0064*/ 	.byte	0x00, 0xf5, 0x21, 0x00


	//----- nvinfo : EIATTR_SPARSE_MMA_MASK
	.align		4
.L_51:
        /*0068*/ 	.byte	0x03, 0x50
        /*006a*/ 	.short	0x0000


	//----- nvinfo : EIATTR_MAXREG_COUNT
	.align		4
        /*006c*/ 	.byte	0x03, 0x1b
        /*006e*/ 	.short	0x00ff


	//----- nvinfo : EIATTR_MERCURY_ISA_VERSION
	.align		4
        /*0070*/ 	.byte	0x03, 0x5f
        /*0072*/ 	.short	0x0101


	//----- nvinfo : EIATTR_VRC_CTA_INIT_COUNT
	.align		4
        /*0074*/ 	.byte	0x02, 0x4a
	.zero		1
	.zero		1


	//----- nvinfo : EIATTR_EXIT_INSTR_OFFSETS
	.align		4
        /*0078*/ 	.byte	0x04, 0x1c
        /*007a*/ 	.short	(.L_53 - .L_52)


	//   ....[0]....
.L_52:
        /*007c*/ 	.word	0x000000c0


	//   ....[1]....
        /*0080*/ 	.word	0x000008e0


	//----- nvinfo : EIATTR_CBANK_PARAM_SIZE
	.align		4
.L_53:
        /*0084*/ 	.byte	0x03, 0x19
        /*0086*/ 	.short	0x0024


	//----- nvinfo : EIATTR_PARAM_CBANK
	.align		4
        /*0088*/ 	.byte	0x04, 0x0a
        /*008a*/ 	.short	(.L_55 - .L_54)
	.align		4
.L_54:
        /*008c*/ 	.word	index@(.nv.constant0._Z28MEM_Coalescing_matmul_kernelPKfS0_Pfiii)
        /*0090*/ 	.short	0x0380
        /*0092*/ 	.short	0x0024


	//----- nvinfo : EIATTR_SW_WAR
	.align		4
.L_55:
        /*0094*/ 	.byte	0x04, 0x36
        /*0096*/ 	.short	(.L_57 - .L_56)
.L_56:
        /*0098*/ 	.word	0x00000008
.L_57:


//--------------------- .nv.info._Z19naive_matmul_kernelPKfS0_Pfiii --------------------------
	.section	.nv.info._Z19naive_matmul_kernelPKfS0_Pfiii,"",@"SHT_CUDA_INFO"
	.sectionflags	@""
	.align	4


	//----- nvinfo : EIATTR_CUDA_API_VERSION
	.align		4
        /*0000*/ 	.byte	0x04, 0x37
        /*0002*/ 	.short	(.L_59 - .L_58)
.L_58:
        /*0004*/ 	.word	0x00000082


	//----- nvinfo : EIATTR_KPARAM_INFO
	.align		4
.L_59:
        /*0008*/ 	.byte	0x04, 0x17
        /*000a*/ 	.short	(.L_61 - .L_60)
.L_60:
        /*000c*/ 	.word	0x00000000
        /*0010*/ 	.short	0x0005
        /*0012*/ 	.short	0x0020
        /*0014*/ 	.byte	0x00, 0xf0, 0x11, 0x00


	//----- nvinfo : EIATTR_KPARAM_INFO
	.align		4
.L_61:
        /*0018*/ 	.byte	0x04, 0x17
        /*001a*/ 	.short	(.L_63 - .L_62)
.L_62:
        /*001c*/ 	.word	0x00000000
        /*0020*/ 	.short	0x0004
        /*0022*/ 	.short	0x001c
        /*0024*/ 	.byte	0x00, 0xf0, 0x11, 0x00


	//----- nvinfo : EIATTR_KPARAM_INFO
	.align		4
.L_63:
        /*0028*/ 	.byte	0x04, 0x17
        /*002a*/ 	.short	(.L_65 - .L_64)
.L_64:
        /*002c*/ 	.word	0x00000000
        /*0030*/ 	.short	0x0003
        /*0032*/ 	.short	0x0018
        /*0034*/ 	.byte	0x00, 0xf0, 0x11, 0x00


	//----- nvinfo : EIATTR_KPARAM_INFO
	.align		4
.L_65:
        /*0038*/ 	.byte	0x04, 0x17
        /*003a*/ 	.short	(.L_67 - .L_66)
.L_66:
        /*003c*/ 	.word	0x00000000
        /*0040*/ 	.short	0x0002
        /*0042*/ 	.short	0x0010
        /*0044*/ 	.byte	0x00, 0xf5, 0x21, 0x00


	//----- nvinfo : EIATTR_KPARAM_INFO
	.align		4
.L_67:
        /*0048*/ 	.byte	0x04, 0x17
        /*004a*/ 	.short	(.L_69 - .L_68)
.L_68:
        /*004c*/ 	.word	0x00000000
        /*0050*/ 	.short	0x0001
        /*0052*/ 	.short	0x0008
        /*0054*/ 	.byte	0x00, 0xf5, 0x21, 0x00


	//----- nvinfo : EIATTR_KPARAM_INFO
	.align		4
.L_69:
        /*0058*/ 	.byte	0x04, 0x17
        /*005a*/ 	.short	(.L_71 - .L_70)
.L_70:
        /*005c*/ 	.word	0x00000000
        /*0060*/ 	.short	0x0000
        /*0062*/ 	.short	0x0000
        /*0064*/ 	.byte	0x00, 0xf5, 0x21, 0x00


	//----- nvinfo : EIATTR_SPARSE_MMA_MASK
	.align		4
.L_71:
        /*0068*/ 	.byte	0x03, 0x50
        /*006a*/ 	.short	0x0000


	//----- nvinfo : EIATTR_MAXREG_COUNT
	.align		4
        /*006c*/ 	.byte	0x03, 0x1b
        /*006e*/ 	.short	0x00ff


	//----- nvinfo : EIATTR_MERCURY_ISA_VERSION
	.align		4
        /*0070*/ 	.byte	0x03, 0x5f
        /*0072*/ 	.short	0x0101


	//----- nvinfo : EIATTR_VRC_CTA_INIT_COUNT
	.align		4
        /*0074*/ 	.byte	0x02, 0x4a
	.zero		1
	.zero		1


	//----- nvinfo : EIATTR_EXIT_INSTR_OFFSETS
	.align		4
        /*0078*/ 	.byte	0x04, 0x1c
        /*007a*/ 	.short	(.L_73 - .L_72)


	//   ....[0]....
.L_72:
        /*007c*/ 	.word	0x000000c0


	//   ....[1]....
        /*0080*/ 	.word	0x00000840


	//----- nvinfo : EIATTR_CBANK_PARAM_SIZE
	.align		4
.L_73:
        /*0084*/ 	.byte	0x03, 0x19
        /*0086*/ 	.short	0x0024


	//----- nvinfo : EIATTR_PARAM_CBANK
	.align		4
        /*0088*/ 	.byte	0x04, 0x0a
        /*008a*/ 	.short	(.L_75 - .L_74)
	.align		4
.L_74:
        /*008c*/ 	.word	index@(.nv.constant0._Z19naive_matmul_kernelPKfS0_Pfiii)
        /*0090*/ 	.short	0x0380
        /*0092*/ 	.short	0x0024


	//----- nvinfo : EIATTR_SW_WAR
	.align		4
.L_75:
        /*0094*/ 	.byte	0x04, 0x36
        /*0096*/ 	.short	(.L_77 - .L_76)
.L_76:
        /*0098*/ 	.word	0x00000008
.L_77:


//--------------------- .nv.callgraph             --------------------------
	.section	.nv.callgraph,"",@"SHT_CUDA_CALLGRAPH"
	.align	4
	.sectionentsize	8
	.align		4
        /*0000*/ 	.word	0x00000000
	.align		4
        /*0004*/ 	.word	0xffffffff
	.align		4
        /*0008*/ 	.word	0x00000000
	.align		4
        /*000c*/ 	.word	0xfffffffe
	.align		4
        /*0010*/ 	.word	0x00000000
	.align		4
        /*0014*/ 	.word	0xfffffffd
	.align		4
        /*0018*/ 	.word	0x00000000
	.align		4
        /*001c*/ 	.word	0xfffffffc


//--------------------- .text._Z27shared_tiling_matmul_kernelPKfS0_Pfiii --------------------------
	.section	.text._Z27shared_tiling_matmul_kernelPKfS0_Pfiii,"ax",@progbits
	.align	128
        .global         _Z27shared_tiling_matmul_kernelPKfS0_Pfiii
        .type           _Z27shared_tiling_matmul_kernelPKfS0_Pfiii,@function
        .size           _Z27shared_tiling_matmul_kernelPKfS0_Pfiii,(.L_x_14 - _Z27shared_tiling_matmul_kernelPKfS0_Pfiii)
        .other          _Z27shared_tiling_matmul_kernelPKfS0_Pfiii,@"STO_CUDA_ENTRY STV_DEFAULT"
_Z27shared_tiling_matmul_kernelPKfS0_Pfiii:
.text._Z27shared_tiling_matmul_kernelPKfS0_Pfiii:
[----:B------:R-:W-:Y:S01]  /*0000*/  LDC R1, c[0x0][0x37c] ;  /* 0x0000df00ff017b82 */ /* 0x000fe20000000800 */
[----:B------:R-:W0:Y:S07]  /*0010*/  S2R R2, SR_CTAID.X ;  /* 0x0000000000027919 */ /* 0x000e2e0000002500 */
[----:B------:R-:W0:Y:S08]  /*0020*/  LDC.64 R10, c[0x0][0x398] ;  /* 0x0000e600ff0a7b82 */ /* 0x000e300000000a00 */
[----:B------:R-:W1:Y:S01]  /*0030*/  S2UR UR4, SR_CTAID.Y ;  /* 0x00000000000479c3 */ /* 0x000e620000002600 */
[----:B0-----:R-:W-:-:S04]  /*0040*/  ISETP.GE.AND P0, PT, R2, R11, PT ;  /* 0x0000000b0200720c */ /* 0x001fc80003f06270 */
[----:B-1----:R-:W-:-:S13]  /*0050*/  ISETP.LE.OR P0, PT, R10, UR4, P0 ;  /* 0x000000040a007c0c */ /* 0x002fda0008703670 */
[----:B------:R-:W-:Y:S05]  /*0060*/  @P0 EXIT ;  /* 0x000000000000094d */ /* 0x000fea0003800000 */
[----:B------:R-:W0:Y:S02]  /*0070*/  LDC R0, c[0x0][0x3a0] ;  /* 0x0000e800ff007b82 */ /* 0x000e240000000800 */
[----:B0-----:R-:W-:-:S13]  /*0080*/  ISETP.GE.AND P0, PT, R0, 0x1, PT ;  /* 0x000000010000780c */ /* 0x001fda0003f06270 */
[----:B------:R-:W-:Y:S05]  /*0090*/  @!P0 EXIT ;  /* 0x000000000000894d */ /* 0x000fea0003800000 */
[----:B------:R-:W0:Y:S01]  /*00a0*/  S2R R15, SR_TID.Y ;  /* 0x00000000000f7919 */ /* 0x000e220000002200 */
[----:B------:R-:W1:Y:S01]  /*00b0*/  LDCU.128 UR12, c[0x0][0x380] ;  /* 0x00007000ff0c77ac */ /* 0x000e620008000c00 */
[----:B------:R-:W-:Y:S01]  /*00c0*/  SHF.L.U32 R5, R2, 0x4, RZ ;  /* 0x0000000402057819 */ /* 0x000fe200000006ff */
[----:B------:R-:W2:Y:S01]  /*00d0*/  S2UR UR7, SR_CgaCtaId ;  /* 0x00000000000779c3 */ /* 0x000ea20000008800 */
[----:B------:R-:W0:Y:S01]  /*00e0*/  S2R R4, SR_TID.X ;  /* 0x0000000000047919 */ /* 0x000e220000002100 */
[----:B------:R-:W-:Y:S01]  /*00f0*/  USHF.L.U32 UR4, UR4, 0x4, URZ ;  /* 0x0000000404047899 */ /* 0x000fe200080006ff */
[----:B------:R-:W3:Y:S05]  /*0100*/  LDCU.64 UR8, c[0x0][0x390] ;  /* 0x00007200ff0877ac */ /* 0x000eea0008000a00 */
[----:B------:R-:W-:Y:S01]  /*0110*/  IMAD R9, R0, UR4, RZ ;  /* 0x0000000400097c24 */ /* 0x000fe2000f8e02ff */
[----:B------:R-:W-:Y:S01]  /*0120*/  UMOV UR5, 0x400 ;  /* 0x0000040000057882 */ /* 0x000fe20000000000 */
[----:B------:R-:W-:Y:S01]  /*0130*/  IMAD R8, R11, UR4, R5 ;  /* 0x000000040b087c24 */ /* 0x000fe2000f8e0205 */
[----:B------:R-:W-:Y:S01]  /*0140*/  UIADD3 UR6, UPT, UPT, UR5, 0x400, URZ ;  /* 0x0000040005067890 */ /* 0x000fe2000fffe0ff */
[----:B------:R-:W-:Y:S01]  /*0150*/  UMOV UR4, URZ ;  /* 0x000000ff00047c82 */ /* 0x000fe20008000000 */
[----:B--2---:R-:W-:-:S02]  /*0160*/  ULEA UR5, UR7, UR5, 0x18 ;  /* 0x0000000507057291 */ /* 0x004fc4000f8ec0ff */
[----:B------:R-:W-:Y:S01]  /*0170*/  ULEA UR6, UR7, UR6, 0x18 ;  /* 0x0000000607067291 */ /* 0x000fe2000f8ec0ff */
[C-C-:B0-----:R-:W-:Y:S02]  /*0180*/  IMAD R2, R15.reuse, R0, R4.reuse ;  /* 0x000000000f027224 */ /* 0x141fe400078e0204 */
[----:B------:R-:W-:Y:S02]  /*0190*/  IMAD R13, R15, R11, R4 ;  /* 0x0000000b0f0d7224 */ /* 0x000fe400078e0204 */
[----:B------:R-:W-:-:S03]  /*01a0*/  IMAD.WIDE.U32 R2, R2, 0x4, RZ ;  /* 0x0000000402027825 */ /* 0x000fc600078e00ff */
[----:B------:R-:W-:Y:S01]  /*01b0*/  IADD3 R8, P0, PT, R8, R13, RZ ;  /* 0x0000000d08087210 */ /* 0x000fe20007f1e0ff */
[----:B------:R-:W-:-:S04]  /*01c0*/  IMAD.WIDE.U32 R6, R13, 0x4, RZ ;  /* 0x000000040d067825 */ /* 0x000fc800078e00ff */
[----:B------:R-:W-:-:S04]  /*01d0*/  IMAD.WIDE R2, R9, 0x4, R2 ;  /* 0x0000000409027825 */ /* 0x000fc800078e0202 */
[----:B------:R-:W-:Y:S01]  /*01e0*/  IMAD.WIDE.U32 R6, R5, 0x4, R6 ;  /* 0x0000000405067825 */ /* 0x000fe200078e0006 */
[----:B-1----:R-:W-:Y:S02]  /*01f0*/  IADD3 R18, P1, PT, R2, UR12, RZ ;  /* 0x0000000c02127c10 */ /* 0x002fe4000ff3e0ff */
[----:B------:R-:W-:Y:S02]  /*0200*/  IADD3.X R5, PT, PT, RZ, RZ, RZ, P0, !PT ;  /* 0x000000ffff057210 */ /* 0x000fe400007fe4ff */
[----:B------:R-:W-:Y:S02]  /*0210*/  IADD3.X R19, PT, PT, R3, UR13, RZ, P1, !PT ;  /* 0x0000000d03137c10 */ /* 0x000fe40008ffe4ff */
[----:B------:R-:W-:Y:S02]  /*0220*/  ISETP.GT.AND P1, PT, R0, 0x30, PT ;  /* 0x000000300000780c */ /* 0x000fe40003f24270 */
[C---:B---3--:R-:W-:Y:S02]  /*0230*/  LEA R16, P0, R8.reuse, UR8, 0x2 ;  /* 0x0000000808107c11 */ /* 0x048fe4000f8010ff */
[----:B------:R-:W-:Y:S01]  /*0240*/  SHF.L.U32 R2, R11, 0x4, RZ ;  /* 0x000000040b027819 */ /* 0x000fe200000006ff */
[----:B------:R-:W-:Y:S01]  /*0250*/  HFMA2 R11, -RZ, RZ, 0, 0 ;  /* 0x00000000ff0b7431 */ /* 0x000fe200000001ff */
[----:B------:R-:W-:Y:S01]  /*0260*/  LEA.HI.X R17, R8, UR9, R5, 0x2, P0 ;  /* 0x0000000908117c11 */ /* 0x000fe200080f1405 */
[----:B------:R-:W0:Y:S01]  /*0270*/  LDCU.64 UR8, c[0x0][0x358] ;  /* 0x00006b00ff0877ac */ /* 0x000e220008000a00 */
[----:B------:R-:W-:-:S02]  /*0280*/  LEA R5, R15, R4, 0x4 ;  /* 0x000000040f057211 */ /* 0x000fc400078e20ff */
[----:B------:R-:W-:Y:S02]  /*0290*/  IADD3 R20, P0, PT, R6, UR14, RZ ;  /* 0x0000000e06147c10 */ /* 0x000fe4000ff1e0ff */
[----:B------:R-:W-:Y:S02]  /*02a0*/  LEA R6, R5, UR5, 0x2 ;  /* 0x0000000505067c11 */ /* 0x000fe4000f8e10ff */
[----:B------:R-:W-:Y:S02]  /*02b0*/  IADD3.X R21, PT, PT, R7, UR15, RZ, P0, !PT ;  /* 0x0000000f07157c10 */ /* 0x000fe400087fe4ff */
[----:B------:R-:W-:Y:S02]  /*02c0*/  LEA R3, R15, UR5, 0x6 ;  /* 0x000000050f037c11 */ /* 0x000fe4000f8e30ff */
[----:B------:R-:W-:Y:S02]  /*02d0*/  LEA R5, R5, UR6, 0x2 ;  /* 0x0000000605057c11 */ /* 0x000fe4000f8e10ff */
[----:B------:R-:W-:-:S02]  /*02e0*/  LEA R4, R4, UR6, 0x2 ;  /* 0x0000000604047c11 */ /* 0x000fc4000f8e10ff */
[----:B------:R-:W-:Y:S01]  /*02f0*/  PLOP3.LUT P0, PT, PT, PT, PT, 0x80, 0x8 ;  /* 0x000000000008781c */ /* 0x000fe20003f0f070 */
[----:B------:R-:W-:-:S12]  /*0300*/  @!P1 BRA `(.L_x_0) ;  /* 0x0000000800fc9947 */ /* 0x000fd80003800000 */
[----:B------:R-:W-:Y:S02]  /*0310*/  PLOP3.LUT P0, PT, PT, PT, PT, 0x8, 0x80 ;  /* 0x000000000080781c */ /* 0x000fe40003f0e170 */
[----:B------:R-:W-:-:S11]  /*0320*/  IADD3 R7, PT, PT, R0, -0x30, RZ ;  /* 0xffffffd000077810 */ /* 0x000fd60007ffe0ff */
.L_x_1:
[----:B0-----:R-:W2:Y:S04]  /*0330*/  LDG.E R27, desc[UR8][R18.64] ;  /* 0x00000008121b7981 */ /* 0x001ea8000c1e1900 */
[----:B------:R-:W3:Y:S04]  /*0340*/  LDG.E R26, desc[UR8][R20.64] ;  /* 0x00000008141a7981 */ /* 0x000ee8000c1e1900 */
[----:B--2---:R-:W-:Y:S04]  /*0350*/  STS [R6], R27 ;  /* 0x0000001b06007388 */ /* 0x004fe80000000800 */
[----:B---3--:R-:W-:Y:S01]  /*0360*/  STS [R5], R26 ;  /* 0x0000001a05007388 */ /* 0x008fe20000000800 */
[----:B------:R-:W-:Y:S06]  /*0370*/  BAR.SYNC.DEFER_BLOCKING 0x0 ;  /* 0x0000000000007b1d */ /* 0x000fec0000010000 */
[----:B------:R-:W-:Y:S04]  /*0380*/  LDS R8, [R4] ;  /* 0x0000000004087984 */ /* 0x000fe80000000800 */
[----:B------:R-:W0:Y:S04]  /*0390*/  LDS.128 R12, [R3] ;  /* 0x00000000030c7984 */ /* 0x000e280000000c00 */
[----:B-1----:R-:W1:Y:S04]  /*03a0*/  LDS R29, [R4+0x40] ;  /* 0x00004000041d7984 */ /* 0x002e680000000800 */
[----:B------:R-:W2:Y:S04]  /*03b0*/  LDS R23, [R4+0x80] ;  /* 0x0000800004177984 */ /* 0x000ea80000000800 */
[----:B------:R-:W3:Y:S04]  /*03c0*/  LDS R24, [R4+0xc0] ;  /* 0x0000c00004187984 */ /* 0x000ee80000000800 */
[----:B------:R-:W-:Y:S04]  /*03d0*/  LDS R25, [R4+0x100] ;  /* 0x0001000004197984 */ /* 0x000fe80000000800 */
[----:B------:R-:W-:Y:S01]  /*03e0*/  LDS R22, [R4+0x140] ;  /* 0x0001400004167984 */ /* 0x000fe20000000800 */
[----:B0-----:R-:W-:-:S03]  /*03f0*/  FFMA R12, R12, R8, R11 ;  /* 0x000000080c0c7223 */ /* 0x001fc6000000000b */
[----:B------:R-:W0:Y:S01]  /*0400*/  LDS.128 R8, [R3+0x10] ;  /* 0x0000100003087984 */ /* 0x000e220000000c00 */
[----:B-1----:R-:W-:-:S04]  /*0410*/  FFMA R12, R29, R13, R12 ;  /* 0x0000000d1d0c7223 */ /* 0x002fc8000000000c */
[----:B--2---:R-:W-:Y:S02]  /*0420*/  FFMA R13, R23, R14, R12 ;  /* 0x0000000e170d7223 */ /* 0x004fe4000000000c */
[----:B------:R-:W1:Y:S02]  /*0430*/  LDS R23, [R4+0x180] ;  /* 0x0001800004177984 */ /* 0x000e640000000800 */
[----:B---3--:R-:W-:Y:S02]  /*0440*/  FFMA R13, R24, R15, R13 ;  /* 0x0000000f180d7223 */ /* 0x008fe4000000000d */
[----:B------:R-:W2:Y:S02]  /*0450*/  LDS R24, [R4+0x1c0] ;  /* 0x0001c00004187984 */ /* 0x000ea40000000800 */
[----:B0-----:R-:W-:Y:S02]  /*0460*/  FFMA R27, R8, R25, R13 ;  /* 0x00000019081b7223 */ /* 0x001fe4000000000d */
[----:B------:R-:W-:Y:S02]  /*0470*/  LDS R25, [R4+0x200] ;  /* 0x0002000004197984 */ /* 0x000fe40000000800 */
[----:B------:R-:W-:-:S02]  /*0480*/  FFMA R22, R22, R9, R27 ;  /* 0x0000000916167223 */ /* 0x000fc4000000001b */
[----:B------:R-:W0:Y:S02]  /*0490*/  LDS.128 R12, [R3+0x20] ;  /* 0x00002000030c7984 */ /* 0x000e240000000c00 */
[----:B-1----:R-:W-:Y:S02]  /*04a0*/  FFMA R23, R23, R10, R22 ;  /* 0x0000000a17177223 */ /* 0x002fe40000000016 */
[----:B------:R-:W1:Y:S02]  /*04b0*/  LDS R27, [R4+0x240] ;  /* 0x00024000041b7984 */ /* 0x000e640000000800 */
[----:B--2---:R-:W-:Y:S02]  /*04c0*/  FFMA R11, R24, R11, R23 ;  /* 0x0000000b180b7223 */ /* 0x004fe40000000017 */
[----:B------:R-:W2:Y:S04]  /*04d0*/  LDS R9, [R4+0x280] ;  /* 0x0002800004097984 */ /* 0x000ea80000000800 */
[----:B------:R-:W-:Y:S04]  /*04e0*/  LDS R22, [R4+0x300] ;  /* 0x0003000004167984 */ /* 0x000fe80000000800 */
[----:B------:R-:W-:Y:S04]  /*04f0*/  LDS R23, [R4+0x340] ;  /* 0x0003400004177984 */ /* 0x000fe80000000800 */
[----:B------:R-:W-:Y:S01]  /*0500*/  LDS R24, [R4+0x380] ;  /* 0x0003800004187984 */ /* 0x000fe20000000800 */
[----:B0-----:R-:W-:-:S03]  /*0510*/  FFMA R12, R12, R25, R11 ;  /* 0x000000190c0c7223 */ /* 0x001fc6000000000b */
[----:B------:R-:W-:Y:S01]  /*0520*/  LDS R25, [R4+0x3c0] ;  /* 0x0003c00004197984 */ /* 0x000fe20000000800 */
[----:B-1----:R-:W-:-:S03]  /*0530*/  FFMA R12, R27, R13, R12 ;  /* 0x0000000d1b0c7223 */ /* 0x002fc6000000000c */
[----:B------:R-:W0:Y:S01]  /*0540*/  LDS R13, [R4+0x2c0] ;  /* 0x0002c000040d7984 */ /* 0x000e220000000800 */
[----:B--2---:R-:W-:-:S03]  /*0550*/  FFMA R14, R9, R14, R12 ;  /* 0x0000000e090e7223 */ /* 0x004fc6000000000c */
[----:B------:R-:W1:Y:S01]  /*0560*/  LDS.128 R8, [R3+0x30] ;  /* 0x0000300003087984 */ /* 0x000e620000000c00 */
[----:B------:R-:W-:Y:S06]  /*0570*/  BAR.SYNC.DEFER_BLOCKING 0x0 ;  /* 0x0000000000007b1d */ /* 0x000fec0000010000 */
[----:B------:R-:W2:Y:S01]  /*0580*/  LDG.E R12, desc[UR8][R16.64] ;  /* 0x00000008100c7981 */ /* 0x000ea2000c1e1900 */
[----:B------:R-:W-:-:S04]  /*0590*/  IMAD.WIDE.U32 R20, R2, 0x4, R20 ;  /* 0x0000000402147825 */ /* 0x000fc800078e0014 */
[----:B0-----:R-:W-:-:S04]  /*05a0*/  FFMA R13, R13, R15, R14 ;  /* 0x0000000f0d0d7223 */ /* 0x001fc8000000000e */
[----:B-1----:R-:W-:-:S04]  /*05b0*/  FFMA R8, R8, R22, R13 ;  /* 0x0000001608087223 */ /* 0x002fc8000000000d */
[----:B------:R-:W-:-:S04]  /*05c0*/  FFMA R9, R23, R9, R8 ;  /* 0x0000000917097223 */ /* 0x000fc80000000008 */
[----:B------:R-:W-:-:S04]  /*05d0*/  FFMA R10, R24, R10, R9 ;  /* 0x0000000a180a7223 */ /* 0x000fc80000000009 */
[----:B------:R-:W-:-:S04]  /*05e0*/  FFMA R11, R25, R11, R10 ;  /* 0x0000000b190b7223 */ /* 0x000fc8000000000a */
[----:B--2---:R-:W-:-:S05]  /*05f0*/  FADD R9, R11, R12 ;  /* 0x0000000c0b097221 */ /* 0x004fca0000000000 */
[----:B------:R-:W-:Y:S04]  /*0600*/  STG.E desc[UR8][R16.64], R9 ;  /* 0x0000000910007986 */ /* 0x000fe8000c101908 */
[----:B------:R-:W2:Y:S04]  /*0610*/  LDG.E R27, desc[UR8][R18.64+0x40] ;  /* 0x00004008121b7981 */ /* 0x000ea8000c1e1900 */
[----:B------:R-:W3:Y:S04]  /*0620*/  LDG.E R26, desc[UR8][R20.64] ;  /* 0x00000008141a7981 */ /* 0x000ee8000c1e1900 */
[----:B--2---:R-:W-:Y:S04]  /*0630*/  STS [R6], R27 ;  /* 0x0000001b06007388 */ /* 0x004fe80000000800 */
[----:B---3--:R-:W-:Y:S01]  /*0640*/  STS [R5], R26 ;  /* 0x0000001a05007388 */ /* 0x008fe20000000800 */
[----:B------:R-:W-:Y:S06]  /*0650*/  BAR.SYNC.DEFER_BLOCKING 0x0 ;  /* 0x0000000000007b1d */ /* 0x000fec0000010000 */
[----:B------:R-:W-:Y:S04]  /*0660*/  LDS R8, [R4] ;  /* 0x0000000004087984 */ /* 0x000fe80000000800 */
[----:B------:R-:W0:Y:S04]  /*0670*/  LDS.128 R12, [R3] ;  /* 0x00000000030c7984 */ /* 0x000e280000000c00 */
[----:B------:R-:W1:Y:S04]  /*0680*/  LDS R29, [R4+0x40] ;  /* 0x00004000041d7984 */ /* 0x000e680000000800 */
        /* <DEDUP_REMOVED lines=122> */
[----:B------:R-:W-:Y:S01]  /*0e30*/  UIADD3 UR4, UPT, UPT, UR4, 0x40, URZ ;  /* 0x0000004004047890 */ /* 0x000fe2000fffe0ff */
[----:B------:R-:W-:Y:S01]  /*0e40*/  IADD3 R18, P2, PT, R18, 0x100, RZ ;  /* 0x0000010012127810 */ /* 0x000fe20007f5e0ff */
[----:B------:R-:W-:-:S03]  /*0e50*/  IMAD.WIDE.U32 R20, R2, 0x4, R20 ;  /* 0x0000000402147825 */ /* 0x000fc600078e0014 */
[----:B------:R-:W-:Y:S01]  /*0e60*/  IADD3.X R19, PT, PT, RZ, R19, RZ, P2, !PT ;  /* 0x00000013ff137210 */ /* 0x000fe200017fe4ff */
[----:B0-----:R-:W-:Y:S01]  /*0e70*/  FFMA R13, R13, R15, R14 ;  /* 0x0000000f0d0d7223 */ /* 0x001fe2000000000e */
[----:B------:R-:W-:-:S03]  /*0e80*/  ISETP.LE.AND P1, PT, R7, UR4, PT ;  /* 0x0000000407007c0c */ /* 0x000fc6000bf23270 */
[----:B-1----:R-:W-:-:S04]  /*0e90*/  FFMA R8, R8, R22, R13 ;  /* 0x0000001608087223 */ /* 0x002fc8000000000d */
[----:B------:R-:W-:-:S04]  /*0ea0*/  FFMA R9, R23, R9, R8 ;  /* 0x0000000917097223 */ /* 0x000fc80000000008 */
[----:B------:R-:W-:-:S04]  /*0eb0*/  FFMA R10, R24, R10, R9 ;  /* 0x0000000a180a7223 */ /* 0x000fc80000000009 */
[----:B------:R-:W-:-:S04]  /*0ec0*/  FFMA R11, R25, R11, R10 ;  /* 0x0000000b190b7223 */ /* 0x000fc8000000000a */
[----:B--2---:R-:W-:-:S05]  /*0ed0*/  FADD R9, R11, R12 ;  /* 0x0000000c0b097221 */ /* 0x004fca0000000000 */
[----:B------:R1:W-:Y:S01]  /*0ee0*/  STG.E desc[UR8][R16.64], R9 ;  /* 0x0000000910007986 */ /* 0x0003e2000c101908 */
[----:B------:R-:W-:Y:S05]  /*0ef0*/  @!P1 BRA `(.L_x_1) ;  /* 0xfffffff4000c9947 */ /* 0x000fea000383ffff */
.L_x_0:
[----:B------:R-:W-:-:S04]  /*0f00*/  IADD3 R7, PT, PT, R0, -UR4, RZ ;  /* 0x8000000400077c10 */ /* 0x000fc8000fffe0ff */
[----:B------:R-:W-:-:S13]  /*0f10*/  ISETP.GT.AND P1, PT, R7, 0x10, PT ;  /* 0x000000100700780c */ /* 0x000fda0003f24270 */
[----:B------:R-:W-:Y:S05]  /*0f20*/  @!P1 BRA `(.L_x_2) ;  /* 0x0000000400809947 */ /* 0x000fea0003800000 */
[----:B01----:R-:W2:Y:S04]  /*0f30*/  LDG.E R9, desc[UR8][R18.64] ;  /* 0x0000000812097981 */ /* 0x003ea8000c1e1900 */
        /* <DEDUP_REMOVED lines=8> */
[----:B------:R-:W3:Y:S01]  /*0fc0*/  LDS R25, [R4+0xc0] ;  /* 0x0000c00004197984 */ /* 0x000ee20000000800 */
[----:B0-----:R-:W-:-:S03]  /*0fd0*/  FFMA R8, R12, R8, R11 ;  /* 0x000000080c087223 */ /* 0x001fc6000000000b */
[----:B------:R-:W-:Y:S01]  /*0fe0*/  LDS R12, [R4+0x140] ;  /* 0x00014000040c7984 */ /* 0x000fe20000000800 */
[----:B-1----:R-:W-:-:S03]  /*0ff0*/  FFMA R24, R23, R13, R8 ;  /* 0x0000000d17187223 */ /* 0x002fc60000000008 */
[----:B------:R-:W-:Y:S01]  /*1000*/  LDS R13, [R4+0x100] ;  /* 0x00010000040d7984 */ /* 0x000fe20000000800 */
[----:B--2---:R-:W-:-:S03]  /*1010*/  FFMA R14, R7, R14, R24 ;  /* 0x0000000e070e7223 */ /* 0x004fc60000000018 */
[----:B------:R-:W0:Y:S01]  /*1020*/  LDS.128 R8, [R3+0x10] ;  /* 0x0000100003087984 */ /* 0x000e220000000c00 */
[----:B---3--:R-:W-:-:S03]  /*1030*/  FFMA R15, R25, R15, R14 ;  /* 0x0000000f190f7223 */ /* 0x008fc6000000000e */
[----:B------:R-:W1:Y:S04]  /*1040*/  LDS R7, [R4+0x180] ;  /* 0x0001800004077984 */ /* 0x000e680000000800 */
[----:B------:R-:W-:Y:S04]  /*1050*/  LDS R23, [R4+0x200] ;  /* 0x0002000004177984 */ /* 0x000fe80000000800 */
[----:B------:R-:W-:Y:S04]  /*1060*/  LDS R25, [R4+0x240] ;  /* 0x0002400004197984 */ /* 0x000fe80000000800 */
[----:B------:R-:W-:Y:S01]  /*1070*/  LDS R24, [R4+0x380] ;  /* 0x0003800004187984 */ /* 0x000fe20000000800 */
[----:B0-----:R-:W-:-:S03]  /*1080*/  FFMA R13, R8, R13, R15 ;  /* 0x0000000d080d7223 */ /* 0x001fc6000000000f */
[----:B------:R-:W0:Y:S01]  /*1090*/  LDS R8, [R4+0x1c0] ;  /* 0x0001c00004087984 */ /* 0x000e220000000800 */
[----:B------:R-:W-:-:S03]  /*10a0*/  FFMA R22, R12, R9, R13 ;  /* 0x000000090c167223 */ /* 0x000fc6000000000d */
[----:B------:R-:W2:Y:S01]  /*10b0*/  LDS.128 R12, [R3+0x20] ;  /* 0x00002000030c7984 */ /* 0x000ea20000000c00 */
[----:B-1----:R-:W-:-:S03]  /*10c0*/  FFMA R7, R7, R10, R22 ;  /* 0x0000000a07077223 */ /* 0x002fc60000000016 */
[----:B------:R-:W1:Y:S01]  /*10d0*/  LDS R9, [R4+0x280] ;  /* 0x0002800004097984 */ /* 0x000e620000000800 */
[----:B0-----:R-:W-:-:S04]  /*10e0*/  FFMA R7, R8, R11, R7 ;  /* 0x0000000b08077223 */ /* 0x001fc80000000007 */
[----:B--2---:R-:W-:Y:S02]  /*10f0*/  FFMA R12, R12, R23, R7 ;  /* 0x000000170c0c7223 */ /* 0x004fe40000000007 */
[----:B------:R-:W-:Y:S02]  /*1100*/  LDS R7, [R4+0x300] ;  /* 0x0003000004077984 */ /* 0x000fe40000000800 */
[----:B------:R-:W-:Y:S02]  /*1110*/  FFMA R12, R25, R13, R12 ;  /* 0x0000000d190c7223 */ /* 0x000fe4000000000c */
[----:B------:R-:W0:Y:S02]  /*1120*/  LDS R13, [R4+0x2c0] ;  /* 0x0002c000040d7984 */ /* 0x000e240000000800 */
[----:B-1----:R-:W-:Y:S02]  /*1130*/  FFMA R22, R9, R14, R12 ;  /* 0x0000000e09167223 */ /* 0x002fe4000000000c */
[----:B------:R-:W-:Y:S04]  /*1140*/  LDS R23, [R4+0x340] ;  /* 0x0003400004177984 */ /* 0x000fe80000000800 */
[----:B------:R-:W-:Y:S04]  /*1150*/  LDS R14, [R4+0x3c0] ;  /* 0x0003c000040e7984 */ /* 0x000fe80000000800 */
[----:B------:R-:W1:Y:S01]  /*1160*/  LDS.128 R8, [R3+0x30] ;  /* 0x0000300003087984 */ /* 0x000e620000000c00 */
[----:B------:R-:W-:Y:S06]  /*1170*/  BAR.SYNC.DEFER_BLOCKING 0x0 ;  /* 0x0000000000007b1d */ /* 0x000fec0000010000 */
[----:B------:R-:W2:Y:S01]  /*1180*/  LDG.E R12, desc[UR8][R16.64] ;  /* 0x00000008100c7981 */ /* 0x000ea2000c1e1900 */
[----:B0-----:R-:W-:Y:S01]  /*1190*/  FFMA R13, R13, R15, R22 ;  /* 0x0000000f0d0d7223 */ /* 0x001fe20000000016 */
[----:B------:R-:W-:-:S04]  /*11a0*/  IMAD.WIDE.U32 R20, R2, 0x4, R20 ;  /* 0x0000000402147825 */ /* 0x000fc800078e0014 */
        /* <DEDUP_REMOVED lines=17> */
[----:B------:R-:W4:Y:S04]  /*12c0*/  LDS.128 R8, [R3+0x10] ;  /* 0x0000100003087984 */ /* 0x000f280000000c00 */
[----:B------:R-:W-:Y:S01]  /*12d0*/  LDS R26, [R4+0x1c0] ;  /* 0x0001c000041a7984 */ /* 0x000fe20000000800 */
[----:B0-----:R-:W-:-:S03]  /*12e0*/  FFMA R12, R12, R22, R23 ;  /* 0x000000160c0c7223 */ /* 0x001fc60000000017 */
[----:B------:R-:W0:Y:S01]  /*12f0*/  LDS R22, [R4+0x140] ;  /* 0x0001400004167984 */ /* 0x000e220000000800 */
[----:B-1----:R-:W-:-:S03]  /*1300*/  FFMA R12, R29, R13, R12 ;  /* 0x0000000d1d0c7223 */ /* 0x002fc6000000000c */
[----:B------:R-:W1:Y:S01]  /*1310*/  LDS R23, [R4+0x180] ;  /* 0x0001800004177984 */ /* 0x000e620000000800 */
[----:B--2---:R-:W-:-:S04]  /*1320*/  FFMA R25, R25, R14, R12 ;  /* 0x0000000e19197223 */ /* 0x004fc8000000000c */
[----:B---3--:R-:W-:Y:S02]  /*1330*/  FFMA R27, R24, R15, R25 ;  /* 0x0000000f181b7223 */ /* 0x008fe40000000019 */
[----:B------:R-:W-:Y:S04]  /*1340*/  LDS R25, [R4+0x200] ;  /* 0x0002000004197984 */ /* 0x000fe80000000800 */
[----:B------:R-:W2:Y:S01]  /*1350*/  LDS.128 R12, [R3+0x20] ;  /* 0x00002000030c7984 */ /* 0x000ea20000000c00 */
[----:B----4-:R-:W-:-:S03]  /*1360*/  FFMA R7, R8, R7, R27 ;  /* 0x0000000708077223 */ /* 0x010fc6000000001b */
[----:B------:R-:W3:Y:S04]  /*1370*/  LDS R8, [R4+0x240] ;  /* 0x0002400004087984 */ /* 0x000ee80000000800 */
[----:B------:R-:W-:Y:S01]  /*1380*/  LDS R24, [R4+0x3c0] ;  /* 0x0003c00004187984 */ /* 0x000fe20000000800 */
[----:B0-----:R-:W-:-:S03]  /*1390*/  FFMA R22, R22, R9, R7 ;  /* 0x0000000916167223 */ /* 0x001fc60000000007 */
[----:B------:R-:W-:Y:S01]  /*13a0*/  LDS R7, [R4+0x380] ;  /* 0x0003800004077984 */ /* 0x000fe20000000800 */
[----:B-1----:R-:W-:-:S04]  /*13b0*/  FFMA R23, R23, R10, R22 ;  /* 0x0000000a17177223 */ /* 0x002fc80000000016 */
[----:B------:R-:W-:Y:S02]  /*13c0*/  FFMA R11, R26, R11, R23 ;  /* 0x0000000b1a0b7223 */ /* 0x000fe40000000017 */
[----:B------:R-:W0:Y:S04]  /*13d0*/  LDS R26, [R4+0x280] ;  /* 0x00028000041a7984 */ /* 0x000e280000000800 */
[----:B------:R-:W-:Y:S01]  /*13e0*/  LDS R23, [R4+0x300] ;  /* 0x0003000004177984 */ /* 0x000fe20000000800 */
[----:B--2---:R-:W-:-:S03]  /*13f0*/  FFMA R11, R12, R25, R11 ;  /* 0x000000190c0b7223 */ /* 0x004fc6000000000b */
[----:B------:R-:W1:Y:S01]  /*1400*/  LDS R12, [R4+0x2c0] ;  /* 0x0002c000040c7984 */ /* 0x000e620000000800 */
[----:B---3--:R-:W-:-:S03]  /*1410*/  FFMA R13, R8, R13, R11 ;  /* 0x0000000d080d7223 */ /* 0x008fc6000000000b */
[----:B------:R-:W-:Y:S04]  /*1420*/  LDS R25, [R4+0x340] ;  /* 0x0003400004197984 */ /* 0x000fe80000000800 */
[----:B------:R-:W2:Y:S01]  /*1430*/  LDS.128 R8, [R3+0x30] ;  /* 0x0000300003087984 */ /* 0x000ea20000000c00 */
[----:B------:R-:W-:Y:S06]  /*1440*/  BAR.SYNC.DEFER_BLOCKING 0x0 ;  /* 0x0000000000007b1d */ /* 0x000fec0000010000 */
[----:B------:R-:W3:Y:S01]  /*1450*/  LDG.E R22, desc[UR8][R16.64] ;  /* 0x0000000810167981 */ /* 0x000ee2000c1e1900 */
[----:B0-----:R-:W-:Y:S01]  /*1460*/  FFMA R13, R26, R14, R13 ;  /* 0x0000000e1a0d7223 */ /* 0x001fe2000000000d */
[----:B------:R-:W-:Y:S01]  /*1470*/  IADD3 R18, P1, PT, R18, 0x80, RZ ;  /* 0x0000008012127810 */ /* 0x000fe20007f3e0ff */
[----:B------:R-:W-:Y:S01]  /*1480*/  IMAD.WIDE.U32 R20, R2, 0x4, R20 ;  /* 0x0000000402147825 */ /* 0x000fe200078e0014 */
[----:B------:R-:W-:-:S03]  /*1490*/  PLOP3.LUT P0, PT, PT, PT, PT, 0x8, 0x80 ;  /* 0x000000000080781c */ /* 0x000fc60003f0e170 */
[----:B-1----:R-:W-:Y:S01]  /*14a0*/  FFMA R13, R12, R15, R13 ;  /* 0x0000000f0c0d7223 */ /* 0x002fe2000000000d */
[----:B------:R-:W-:Y:S01]  /*14b0*/  IADD3.X R19, PT, PT, RZ, R19, RZ, P1, !PT ;  /* 0x00000013ff137210 */ /* 0x000fe20000ffe4ff */
[----:B------:R-:W-:Y:S02]  /*14c0*/  UIADD3 UR4, UPT, UPT, UR4, 0x20, URZ ;  /* 0x0000002004047890 */ /* 0x000fe4000fffe0ff */
[----:B--2---:R-:W-:-:S04]  /*14d0*/  FFMA R8, R8, R23, R13 ;  /* 0x0000001708087223 */ /* 0x004fc8000000000d */
[----:B------:R-:W-:-:S04]  /*14e0*/  FFMA R8, R25, R9, R8 ;  /* 0x0000000919087223 */ /* 0x000fc80000000008 */
[----:B------:R-:W-:-:S04]  /*14f0*/  FFMA R7, R7, R10, R8 ;  /* 0x0000000a07077223 */ /* 0x000fc80000000008 */
[----:B------:R-:W-:-:S04]  /*1500*/  FFMA R11, R24, R11, R7 ;  /* 0x0000000b180b7223 */ /* 0x000fc80000000007 */
[----:B---3--:R-:W-:-:S05]  /*1510*/  FADD R7, R11, R22 ;  /* 0x000000160b077221 */ /* 0x008fca0000000000 */
[----:B------:R2:W-:Y:S02]  /*1520*/  STG.E desc[UR8][R16.64], R7 ;  /* 0x0000000710007986 */ /* 0x0005e4000c101908 */
.L_x_2:
[----:B------:R-:W-:-:S13]  /*1530*/  ISETP.GT.OR P0, PT, R0, UR4, P0 ;  /* 0x0000000400007c0c */ /* 0x000fda0008704670 */
[----:B0-----:R-:W-:Y:S05]  /*1540*/  @!P0 EXIT ;  /* 0x000000000000894d */ /* 0x001fea0003800000 */
[----:B------:R-:W3:Y:S04]  /*1550*/  LDG.E R19, desc[UR8][R18.64] ;  /* 0x0000000812137981 */ /* 0x000ee8000c1e1900 */
[----:B------:R-:W4:Y:S04]  /*1560*/  LDG.E R20, desc[UR8][R20.64] ;  /* 0x0000000814147981 */ /* 0x000f28000c1e1900 */
[----:B---3--:R-:W-:Y:S04]  /*1570*/  STS [R6], R19 ;  /* 0x0000001306007388 */ /* 0x008fe80000000800 */
[----:B----4-:R-:W-:Y:S01]  /*1580*/  STS [R5], R20 ;  /* 0x0000001405007388 */ /* 0x010fe20000000800 */
[----:B------:R-:W-:Y:S06]  /*1590*/  BAR.SYNC.DEFER_BLOCKING 0x0 ;  /* 0x0000000000007b1d */ /* 0x000fec0000010000 */
[----:B------:R-:W-:Y:S04]  /*15a0*/  LDS R0, [R4] ;  /* 0x0000000004007984 */ /* 0x000fe80000000800 */
[----:B------:R-:W0:Y:S04]  /*15b0*/  LDS.128 R24, [R3] ;  /* 0x0000000003187984 */ /* 0x000e280000000c00 */
[----:B--2---:R-:W2:Y:S04]  /*15c0*/  LDS R7, [R4+0x40] ;  /* 0x0000400004077984 */ /* 0x004ea80000000800 */
[----:B------:R-:W3:Y:S04]  /*15d0*/  LDS R2, [R4+0x80] ;  /* 0x0000800004027984 */ /* 0x000ee80000000800 */
[----:B-1----:R-:W1:Y:S04]  /*15e0*/  LDS R9, [R4+0xc0] ;  /* 0x0000c00004097984 */ /* 0x002e680000000800 */
[----:B------:R-:W-:Y:S04]  /*15f0*/  LDS R8, [R4+0x100] ;  /* 0x0001000004087984 */ /* 0x000fe80000000800 */
[----:B------:R-:W4:Y:S04]  /*1600*/  LDS.128 R12, [R3+0x10] ;  /* 0x00001000030c7984 */ /* 0x000f280000000c00 */
[----:B------:R-:W-:Y:S04]  /*1610*/  LDS R5, [R4+0x180] ;  /* 0x0001800004057984 */ /* 0x000fe80000000800 */
[----:B------:R-:W-:Y:S04]  /*1620*/  LDS R18, [R4+0x1c0] ;  /* 0x0001c00004127984 */ /* 0x000fe80000000800 */
[----:B------:R-:W-:Y:S04]  /*1630*/  LDS R6, [R4+0x2c0] ;  /* 0x0002c00004067984 */ /* 0x000fe80000000800 */
[----:B------:R-:W-:Y:S01]  /*1640*/  LDS R19, [R4+0x300] ;  /* 0x0003000004137984 */ /* 0x000fe20000000800 */
[----:B0-----:R-:W-:-:S03]  /*1650*/  FFMA R0, R24, R0, R11 ;  /* 0x0000000018007223 */ /* 0x001fc6000000000b */
[----:B------:R-:W-:Y:S01]  /*1660*/  LDS.128 R20, [R3+0x30] ;  /* 0x0000300003147984 */ /* 0x000fe20000000c00 */
[----:B--2---:R-:W-:-:S03]  /*1670*/  FFMA R7, R7, R25, R0 ;  /* 0x0000001907077223 */ /* 0x004fc60000000000 */
[----:B------:R-:W-:Y:S01]  /*1680*/  LDS R24, [R4+0x3c0] ;  /* 0x0003c00004187984 */ /* 0x000fe20000000800 */
[----:B---3--:R-:W-:-:S03]  /*1690*/  FFMA R2, R2, R26, R7 ;  /* 0x0000001a02027223 */ /* 0x008fc60000000007 */
[----:B------:R-:W0:Y:S01]  /*16a0*/  LDS R0, [R4+0x140] ;  /* 0x0001400004007984 */ /* 0x000e220000000800 */
[----:B-1----:R-:W-:-:S03]  /*16b0*/  FFMA R9, R9, R27, R2 ;  /* 0x0000001b09097223 */ /* 0x002fc60000000002 */
[----:B------:R-:W-:Y:S04]  /*16c0*/  LDS R25, [R4+0x280] ;  /* 0x0002800004197984 */ /* 0x000fe80000000800 */
[----:B------:R-:W-:Y:S01]  /*16d0*/  LDS R27, [R4+0x200] ;  /* 0x00020000041b7984 */ /* 0x000fe20000000800 */
[----:B----4-:R-:W-:-:S03]  /*16e0*/  FFMA R29, R12, R8, R9 ;  /* 0x000000080c1d7223 */ /* 0x010fc60000000009 */
[----:B------:R-:W-:Y:S04]  /*16f0*/  LDS R2, [R4+0x340] ;  /* 0x0003400004027984 */ /* 0x000fe80000000800 */
[----:B------:R-:W-:Y:S04]  /*1700*/  LDS R12, [R4+0x240] ;  /* 0x00024000040c7984 */ /* 0x000fe80000000800 */
[----:B------:R-:W-:Y:S04]  /*1710*/  LDS R7, [R4+0x380] ;  /* 0x0003800004077984 */ /* 0x000fe80000000800 */
[----:B------:R-:W1:Y:S01]  /*1720*/  LDS.128 R8, [R3+0x20] ;  /* 0x0000200003087984 */ /* 0x000e620000000c00 */
[----:B------:R-:W-:Y:S06]  /*1730*/  BAR.SYNC.DEFER_BLOCKING 0x0 ;  /* 0x0000000000007b1d */ /* 0x000fec0000010000 */
[----:B------:R-:W2:Y:S01]  /*1740*/  LDG.E R26, desc[UR8][R16.64] ;  /* 0x00000008101a7981 */ /* 0x000ea2000c1e1900 */
[----:B0-----:R-:W-:-:S04]  /*1750*/  FFMA R0, R0, R13, R29 ;  /* 0x0000000d00007223 */ /* 0x001fc8000000001d */
[----:B------:R-:W-:-:S04]  /*1760*/  FFMA R5, R5, R14, R0 ;  /* 0x0000000e05057223 */ /* 0x000fc80000000000 */
[----:B------:R-:W-:-:S04]  /*1770*/  FFMA R5, R18, R15, R5 ;  /* 0x0000000f12057223 */ /* 0x000fc80000000005 */
[----:B-1----:R-:W-:-:S04]  /*1780*/  FFMA R5, R8, R27, R5 ;  /* 0x0000001b08057223 */ /* 0x002fc80000000005 */
[----:B------:R-:W-:-:S04]  /*1790*/  FFMA R12, R12, R9, R5 ;  /* 0x000000090c0c7223 */ /* 0x000fc80000000005 */
[----:B------:R-:W-:-:S04]  /*17a0*/  FFMA R25, R25, R10, R12 ;  /* 0x0000000a19197223 */ /* 0x000fc8000000000c */
[----:B------:R-:W-:-:S04]  /*17b0*/  FFMA R11, R6, R11, R25 ;  /* 0x0000000b060b7223 */ /* 0x000fc80000000019 */
[----:B------:R-:W-:-:S04]  /*17c0*/  FFMA R11, R20, R19, R11 ;  /* 0x00000013140b7223 */ /* 0x000fc8000000000b */
[----:B------:R-:W-:-:S04]  /*17d0*/  FFMA R2, R2, R21, R11 ;  /* 0x0000001502027223 */ /* 0x000fc8000000000b */
[----:B------:R-:W-:-:S04]  /*17e0*/  FFMA R7, R7, R22, R2 ;  /* 0x0000001607077223 */ /* 0x000fc80000000002 */
[----:B------:R-:W-:-:S04]  /*17f0*/  FFMA R7, R24, R23, R7 ;  /* 0x0000001718077223 */ /* 0x000fc80000000007 */
[----:B--2---:R-:W-:-:S05]  /*1800*/  FADD R7, R7, R26 ;  /* 0x0000001a07077221 */ /* 0x004fca0000000000 */
[----:B------:R-:W-:Y:S01]  /*1810*/  STG.E desc[UR8][R16.64], R7 ;  /* 0x0000000710007986 */ /* 0x000fe2000c101908 */
[----:B------:R-:W-:Y:S05]  /*1820*/  EXIT ;  /* 0x000000000000794d */ /* 0x000fea0003800000 */
.L_x_3:
[----:B------:R-:W-:-:S00]  /*1830*/  BRA `(.L_x_3) ;  /* 0xfffffffc00fc7947 */ /* 0x000fc0000383ffff */
[----:B------:R-:W-:-:S00]  /*1840*/  NOP ;  /* 0x0000000000007918 */ /* 0x000fc00000000000 */
        /* <DEDUP_REMOVED lines=11> */
.L_x_14:


//--------------------- .text._Z28MEM_Coalescing_matmul_kernelPKfS0_Pfiii --------------------------
	.section	.text._Z28MEM_Coalescing_matmul_kernelPKfS0_Pfiii,"ax",@progbits
	.align	128
        .global         _Z28MEM_Coalescing_matmul_kernelPKfS0_Pfiii
        .type           _Z28MEM_Coalescing_matmul_kernelPKfS0_Pfiii,@function
        .size           _Z28MEM_Coalescing_matmul_kernelPKfS0_Pfiii,(.L_x_15 - _Z28MEM_Coalescing_matmul_kernelPKfS0_Pfiii)
        .other          _Z28MEM_Coalescing_matmul_kernelPKfS0_Pfiii,@"STO_CUDA_ENTRY STV_DEFAULT"
_Z28MEM_Coalescing_matmul_kernelPKfS0_Pfiii:
.text._Z28MEM_Coalescing_matmul_kernelPKfS0_Pfiii:
[----:B------:R-:W-:Y:S01]  /*0000*/  LDC R1, c[0x0][0x37c] ;  /* 0x0000df00ff017b82 */ /* 0x000fe20000000800 */
[----:B------:R-:W0:Y:S07]  /*0010*/  S2R R5, SR_TID.X ;  /* 0x0000000000057919 */ /* 0x000e2e0000002100 */
[----:B------:R-:W0:Y:S01]  /*0020*/  S2UR UR4, SR_CTAID.X ;  /* 0x00000000000479c3 */ /* 0x000e220000002500 */
[----:B------:R-:W1:Y:S07]  /*0030*/  S2R R4, SR_TID.Y ;  /* 0x0000000000047919 */ /* 0x000e6e0000002200 */
[----:B------:R-:W0:Y:S08]  /*0040*/  LDC R0, c[0x0][0x360] ;  /* 0x0000d800ff007b82 */ /* 0x000e300000000800 */
[----:B------:R-:W1:Y:S08]  /*0050*/  S2UR UR5, SR_CTAID.Y ;  /* 0x00000000000579c3 */ /* 0x000e700000002600 */
[----:B------:R-:W1:Y:S08]  /*0060*/  LDC R19, c[0x0][0x364] ;  /* 0x0000d900ff137b82 */ /* 0x000e700000000800 */
[----:B------:R-:W2:Y:S01]  /*0070*/  LDC.64 R2, c[0x0][0x398] ;  /* 0x0000e600ff027b82 */ /* 0x000ea20000000a00 */
[----:B0-----:R-:W-:-:S02]  /*0080*/  IMAD R0, R0, UR4, R5 ;  /* 0x0000000400007c24 */ /* 0x001fc4000f8e0205 */
[----:B-1----:R-:W-:-:S03]  /*0090*/  IMAD R19, R19, UR5, R4 ;  /* 0x0000000513137c24 */ /* 0x002fc6000f8e0204 */
[----:B--2---:R-:W-:-:S04]  /*00a0*/  ISETP.GE.AND P0, PT, R0, R3, PT ;  /* 0x000000030000720c */ /* 0x004fc80003f06270 */
[----:B------:R-:W-:-:S13]  /*00b0*/  ISETP.GE.OR P0, PT, R19, R2, P0 ;  /* 0x000000021300720c */ /* 0x000fda0000706670 */
[----:B------:R-:W-:Y:S05]  /*00c0*/  @P0 EXIT ;  /* 0x000000000000094d */ /* 0x000fea0003800000 */
[----:B------:R-:W0:Y:S01]  /*00d0*/  LDC R2, c[0x0][0x3a0] ;  /* 0x0000e800ff027b82 */ /* 0x000e220000000800 */
[----:B------:R-:W1:Y:S01]  /*00e0*/  LDCU.64 UR4, c[0x0][0x358] ;  /* 0x00006b00ff0477ac */ /* 0x000e620008000a00 */
[----:B------:R-:W-:Y:S01]  /*00f0*/  HFMA2 R24, -RZ, RZ, 0, 0 ;  /* 0x00000000ff187431 */ /* 0x000fe200000001ff */
[----:B0-----:R-:W-:-:S13]  /*0100*/  ISETP.GE.AND P0, PT, R2, 0x1, PT ;  /* 0x000000010200780c */ /* 0x001fda0003f06270 */
[----:B-1----:R-:W-:Y:S05]  /*0110*/  @!P0 BRA `(.L_x_4) ;  /* 0x0000000400e08947 */ /* 0x002fea0003800000 */
[C---:B------:R-:W-:Y:S01]  /*0120*/  ISETP.GE.U32.AND P1, PT, R2.reuse, 0x8, PT ;  /* 0x000000080200780c */ /* 0x040fe20003f26070 */
[----:B------:R-:W-:Y:S01]  /*0130*/  IMAD R20, R19, R2, RZ ;  /* 0x0000000213147224 */ /* 0x000fe200078e02ff */
[----:B------:R-:W-:Y:S02]  /*0140*/  LOP3.LUT R27, R2, 0x7, RZ, 0xc0, !PT ;  /* 0x00000007021b7812 */ /* 0x000fe400078ec0ff */
[----:B------:R-:W-:Y:S02]  /*0150*/  MOV R24, RZ ;  /* 0x000000ff00187202 */ /* 0x000fe40000000f00 */
[----:B------:R-:W-:Y:S02]  /*0160*/  ISETP.NE.AND P0, PT, R27, RZ, PT ;  /* 0x000000ff1b00720c */ /* 0x000fe40003f05270 */
[----:B------:R-:W-:-:S05]  /*0170*/  MOV R21, RZ ;  /* 0x000000ff00157202 */ /* 0x000fca0000000f00 */
[----:B------:R-:W-:Y:S06]  /*0180*/  @!P1 BRA `(.L_x_5) ;  /* 0x0000000000c49947 */ /* 0x000fec0003800000 */
[----:B------:R-:W0:Y:S01]  /*0190*/  LDC.64 R4, c[0x0][0x380] ;  /* 0x0000e000ff047b82 */ /* 0x000e220000000a00 */
[----:B------:R-:W-:Y:S02]  /*01a0*/  LOP3.LUT R21, R2, 0x7ffffff8, RZ, 0xc0, !PT ;  /* 0x7ffffff802157812 */ /* 0x000fe400078ec0ff */
[----:B------:R-:W-:Y:S02]  /*01b0*/  MOV R24, RZ ;  /* 0x000000ff00187202 */ /* 0x000fe40000000f00 */
[----:B------:R-:W-:Y:S02]  /*01c0*/  MOV R18, R0 ;  /* 0x0000000000127202 */ /* 0x000fe40000000f00 */
[----:B------:R-:W-:Y:S01]  /*01d0*/  IADD3 R22, PT, PT, -R21, RZ, RZ ;  /* 0x000000ff15167210 */ /* 0x000fe20007ffe1ff */
[----:B0-----:R-:W-:-:S03]  /*01e0*/  IMAD.WIDE.U32 R4, R20, 0x4, R4 ;  /* 0x0000000414047825 */ /* 0x001fc600078e0004 */
[----:B------:R-:W-:-:S04]  /*01f0*/  IADD3 R6, P1, PT, R4, 0x10, RZ ;  /* 0x0000001004067810 */ /* 0x000fc80007f3e0ff */
[----:B------:R-:W-:-:S09]  /*0200*/  IADD3.X R7, PT, PT, RZ, R5, RZ, P1, !PT ;  /* 0x00000005ff077210 */ /* 0x000fd20000ffe4ff */
.L_x_6:
[----:B------:R-:W0:Y:S01]  /*0210*/  LDC.64 R16, c[0x0][0x388] ;  /* 0x0000e200ff107b82 */ /* 0x000e220000000a00 */
[----:B------:R-:W-:Y:S02]  /*0220*/  MOV R4, R6 ;  /* 0x0000000600047202 */ /* 0x000fe40000000f00 */
[----:B------:R-:W-:-:S05]  /*0230*/  MOV R5, R7 ;  /* 0x0000000700057202 */ /* 0x000fca0000000f00 */
[----:B------:R-:W2:Y:S04]  /*0240*/  LDG.E R25, desc[UR4][R4.64+-0x10] ;  /* 0xfffff00404197981 */ /* 0x000ea8000c1e1900 */
[----:B------:R-:W3:Y:S04]  /*0250*/  LDG.E R23, desc[UR4][R4.64+-0xc] ;  /* 0xfffff40404177981 */ /* 0x000ee8000c1e1900 */
[----:B------:R-:W4:Y:S04]  /*0260*/  LDG.E R29, desc[UR4][R4.64+-0x8] ;  /* 0xfffff804041d7981 */ /* 0x000f28000c1e1900 */
[----:B------:R-:W5:Y:S01]  /*0270*/  LDG.E R28, desc[UR4][R4.64+-0x4] ;  /* 0xfffffc04041c7981 */ /* 0x000f62000c1e1900 */
[----:B0-----:R-:W-:-:S05]  /*0280*/  IMAD.WIDE R16, R18, 0x4, R16 ;  /* 0x0000000412107825 */ /* 0x001fca00078e0210 */
[----:B------:R0:W2:Y:S01]  /*0290*/  LDG.E R26, desc[UR4][R16.64] ;  /* 0x00000004101a7981 */ /* 0x0000a2000c1e1900 */
[----:B------:R-:W-:-:S04]  /*02a0*/  IMAD.WIDE R14, R3, 0x4, R16 ;  /* 0x00000004030e7825 */ /* 0x000fc800078e0210 */
[C---:B------:R-:W-:Y:S02]  /*02b0*/  IMAD.WIDE R6, R3.reuse, 0x4, R14 ;  /* 0x0000000403067825 */ /* 0x040fe400078e020e */
[----:B------:R-:W3:Y:S02]  /*02c0*/  LDG.E R14, desc[UR4][R14.64] ;  /* 0x000000040e0e7981 */ /* 0x000ee4000c1e1900 */
[C---:B------:R-:W-:Y:S02]  /*02d0*/  IMAD.WIDE R10, R3.reuse, 0x4, R6 ;  /* 0x00000004030a7825 */ /* 0x040fe400078e0206 */
[----:B------:R-:W4:Y:S02]  /*02e0*/  LDG.E R6, desc[UR4][R6.64] ;  /* 0x0000000406067981 */ /* 0x000f24000c1e1900 */
[C---:B------:R-:W-:Y:S02]  /*02f0*/  IMAD.WIDE R8, R3.reuse, 0x4, R10 ;  /* 0x0000000403087825 */ /* 0x040fe400078e020a */
[----:B------:R-:W5:Y:S02]  /*0300*/  LDG.E R10, desc[UR4][R10.64] ;  /* 0x000000040a0a7981 */ /* 0x000f64000c1e1900 */
[----:B------:R-:W-:-:S02]  /*0310*/  IMAD.WIDE R12, R3, 0x4, R8 ;  /* 0x00000004030c7825 */ /* 0x000fc400078e0208 */
[----:B------:R-:W5:Y:S04]  /*0320*/  LDG.E R7, desc[UR4][R4.64] ;  /* 0x0000000404077981 */ /* 0x000f68000c1e1900 */
[----:B------:R-:W5:Y:S01]  /*0330*/  LDG.E R8, desc[UR4][R8.64] ;  /* 0x0000000408087981 */ /* 0x000f62000c1e1900 */
[----:B0-----:R-:W-:-:S03]  /*0340*/  IMAD.WIDE R16, R3, 0x4, R12 ;  /* 0x0000000403107825 */ /* 0x001fc600078e020c */
[----:B------:R-:W5:Y:S04]  /*0350*/  LDG.E R12, desc[UR4][R12.64] ;  /* 0x000000040c0c7981 */ /* 0x000f68000c1e1900 */
[----:B------:R-:W5:Y:S04]  /*0360*/  LDG.E R15, desc[UR4][R16.64] ;  /* 0x00000004100f7981 */ /* 0x000f68000c1e1900 */
[----:B------:R-:W5:Y:S04]  /*0370*/  LDG.E R9, desc[UR4][R4.64+0x4] ;  /* 0x0000040404097981 */ /* 0x000f68000c1e1900 */
[----:B------:R-:W5:Y:S01]  /*0380*/  LDG.E R11, desc[UR4][R4.64+0xc] ;  /* 0x00000c04040b7981 */ /* 0x000f62000c1e1900 */
[----:B--2---:R-:W-:Y:S01]  /*0390*/  FFMA R26, R25, R26, R24 ;  /* 0x0000001a191a7223 */ /* 0x004fe20000000018 */
[----:B------:R-:W-:-:S02]  /*03a0*/  IMAD.WIDE R24, R3, 0x4, R16 ;  /* 0x0000000403187825 */ /* 0x000fc400078e0210 */
[----:B------:R-:W2:Y:S04]  /*03b0*/  LDG.E R16, desc[UR4][R4.64+0x8] ;  /* 0x0000080404107981 */ /* 0x000ea8000c1e1900 */
[----:B------:R-:W2:Y:S01]  /*03c0*/  LDG.E R24, desc[UR4][R24.64] ;  /* 0x0000000418187981 */ /* 0x000ea2000c1e1900 */
[----:B---3--:R-:W-:Y:S01]  /*03d0*/  FFMA R14, R23, R14, R26 ;  /* 0x0000000e170e7223 */ /* 0x008fe2000000001a */
[----:B------:R-:W-:-:S03]  /*03e0*/  IADD3 R22, PT, PT, R22, 0x8, RZ ;  /* 0x0000000816167810 */ /* 0x000fc60007ffe0ff */
[----:B----4-:R-:W-:Y:S01]  /*03f0*/  FFMA R29, R29, R6, R14 ;  /* 0x000000061d1d7223 */ /* 0x010fe2000000000e */
[----:B------:R-:W-:-:S03]  /*0400*/  ISETP.NE.AND P1, PT, R22, RZ, PT ;  /* 0x000000ff1600720c */ /* 0x000fc60003f25270 */
[----:B-----5:R-:W-:Y:S01]  /*0410*/  FFMA R10, R28, R10, R29 ;  /* 0x0000000a1c0a7223 */ /* 0x020fe2000000001d */
[----:B------:R-:W-:-:S03]  /*0420*/  IADD3 R6, P2, PT, R4, 0x20, RZ ;  /* 0x0000002004067810 */ /* 0x000fc60007f5e0ff */
[----:B------:R-:W-:Y:S01]  /*0430*/  FFMA R8, R7, R8, R10 ;  /* 0x0000000807087223 */ /* 0x000fe2000000000a */
[----:B------:R-:W-:Y:S02]  /*0440*/  IADD3.X R7, PT, PT, RZ, R5, RZ, P2, !PT ;  /* 0x00000005ff077210 */ /* 0x000fe400017fe4ff */
[----:B------:R-:W-:Y:S01]  /*0450*/  LEA R18, R3, R18, 0x3 ;  /* 0x0000001203127211 */ /* 0x000fe200078e18ff */
[----:B------:R-:W-:-:S04]  /*0460*/  FFMA R9, R9, R12, R8 ;  /* 0x0000000c09097223 */ /* 0x000fc80000000008 */
[----:B--2---:R-:W-:-:S04]  /*0470*/  FFMA R16, R16, R15, R9 ;  /* 0x0000000f10107223 */ /* 0x004fc80000000009 */
[----:B------:R-:W-:Y:S01]  /*0480*/  FFMA R24, R11, R24, R16 ;  /* 0x000000180b187223 */ /* 0x000fe20000000010 */
[----:B------:R-:W-:Y:S06]  /*0490*/  @P1 BRA `(.L_x_6) ;  /* 0xfffffffc005c1947 */ /* 0x000fec000383ffff */
.L_x_5:
[----:B------:R-:W-:Y:S05]  /*04a0*/  @!P0 BRA `(.L_x_4) ;  /* 0x0000000000fc8947 */ /* 0x000fea0003800000 */
[----:B------:R-:W-:Y:S02]  /*04b0*/  ISETP.GE.U32.AND P1, PT, R27, 0x4, PT ;  /* 0x000000041b00780c */ /* 0x000fe40003f26070 */
[----:B------:R-:W-:-:S04]  /*04c0*/  LOP3.LUT R16, R2, 0x3, RZ, 0xc0, !PT ;  /* 0x0000000302107812 */ /* 0x000fc800078ec0ff */
[----:B------:R-:W-:-:S07]  /*04d0*/  ISETP.NE.AND P0, PT, R16, RZ, PT ;  /* 0x000000ff1000720c */ /* 0x000fce0003f05270 */
[----:B------:R-:W-:Y:S06]  /*04e0*/  @!P1 BRA `(.L_x_7) ;  /* 0x00000000006c9947 */ /* 0x000fec0003800000 */
[----:B------:R-:W0:Y:S01]  /*04f0*/  LDC.64 R6, c[0x0][0x388] ;  /* 0x0000e200ff067b82 */ /* 0x000e220000000a00 */
[----:B------:R-:W1:Y:S01]  /*0500*/  LDCU.64 UR6, c[0x0][0x380] ;  /* 0x00007000ff0677ac */ /* 0x000e620008000a00 */
[----:B------:R-:W-:Y:S01]  /*0510*/  IMAD R9, R21, R3, R0 ;  /* 0x0000000315097224 */ /* 0x000fe200078e0200 */
[CC--:B------:R-:W-:Y:S02]  /*0520*/  IADD3 R5, PT, PT, R20.reuse, R21.reuse, RZ ;  /* 0x0000001514057210 */ /* 0x0c0fe40007ffe0ff */
[----:B------:R-:W-:-:S03]  /*0530*/  IADD3 R10, P1, PT, R20, R21, RZ ;  /* 0x00000015140a7210 */ /* 0x000fc60007f3e0ff */
[----:B------:R-:W2:Y:S01]  /*0540*/  LDC.64 R14, c[0x0][0x380] ;  /* 0x0000e000ff0e7b82 */ /* 0x000ea20000000a00 */
[----:B0-----:R-:W-:-:S04]  /*0550*/  IMAD.WIDE R6, R9, 0x4, R6 ;  /* 0x0000000409067825 */ /* 0x001fc800078e0206 */
[----:B------:R-:W-:Y:S02]  /*0560*/  IMAD.WIDE R8, R3, 0x4, R6 ;  /* 0x0000000403087825 */ /* 0x000fe400078e0206 */
[----:B------:R-:W3:Y:S02]  /*0570*/  LDG.E R6, desc[UR4][R6.64] ;  /* 0x0000000406067981 */ /* 0x000ee4000c1e1900 */
[----:B--2---:R-:W-:Y:S01]  /*0580*/  IMAD.WIDE.U32 R14, R5, 0x4, R14 ;  /* 0x00000004050e7825 */ /* 0x004fe200078e000e */
[----:B------:R-:W-:Y:S02]  /*0590*/  IADD3.X R5, PT, PT, RZ, RZ, RZ, P1, !PT ;  /* 0x000000ffff057210 */ /* 0x000fe40000ffe4ff */
[----:B-1----:R-:W-:-:S03]  /*05a0*/  LEA R4, P1, R10, UR6, 0x2 ;  /* 0x000000060a047c11 */ /* 0x002fc6000f8210ff */
[----:B------:R-:W3:Y:S01]  /*05b0*/  LDG.E R15, desc[UR4][R14.64] ;  /* 0x000000040e0f7981 */ /* 0x000ee2000c1e1900 */
[----:B------:R-:W-:Y:S01]  /*05c0*/  LEA.HI.X R5, R10, UR7, R5, 0x2, P1 ;  /* 0x000000070a057c11 */ /* 0x000fe200088f1405 */
[C---:B------:R-:W-:Y:S02]  /*05d0*/  IMAD.WIDE R10, R3.reuse, 0x4, R8 ;  /* 0x00000004030a7825 */ /* 0x040fe400078e0208 */
[----:B------:R-:W2:Y:S04]  /*05e0*/  LDG.E R8, desc[UR4][R8.64] ;  /* 0x0000000408087981 */ /* 0x000ea8000c1e1900 */
[----:B------:R-:W2:Y:S01]  /*05f0*/  LDG.E R17, desc[UR4][R4.64+0x4] ;  /* 0x0000040404117981 */ /* 0x000ea2000c1e1900 */
[----:B------:R-:W-:-:S03]  /*0600*/  IMAD.WIDE R12, R3, 0x4, R10 ;  /* 0x00000004030c7825 */ /* 0x000fc600078e020a */
[----:B------:R-:W4:Y:S04]  /*0610*/  LDG.E R22, desc[UR4][R10.64] ;  /* 0x000000040a167981 */ /* 0x000f28000c1e1900 */
[----:B------:R-:W4:Y:S04]  /*0620*/  LDG.E R18, desc[UR4][R4.64+0x8] ;  /* 0x0000080404127981 */ /* 0x000f28000c1e1900 */
[----:B------:R-:W5:Y:S04]  /*0630*/  LDG.E R26, desc[UR4][R4.64+0xc] ;  /* 0x00000c04041a7981 */ /* 0x000f68000c1e1900 */
[----:B------:R-:W5:Y:S01]  /*0640*/  LDG.E R12, desc[UR4][R12.64] ;  /* 0x000000040c0c7981 */ /* 0x000f62000c1e1900 */
[----:B------:R-:W-:Y:S01]  /*0650*/  IADD3 R21, PT, PT, R21, 0x4, RZ ;  /* 0x0000000415157810 */ /* 0x000fe20007ffe0ff */
[----:B---3--:R-:W-:-:S04]  /*0660*/  FFMA R24, R15, R6, R24 ;  /* 0x000000060f187223 */ /* 0x008fc80000000018 */
[----:B--2---:R-:W-:-:S04]  /*0670*/  FFMA R17, R17, R8, R24 ;  /* 0x0000000811117223 */ /* 0x004fc80000000018 */
[----:B----4-:R-:W-:-:S04]  /*0680*/  FFMA R17, R18, R22, R17 ;  /* 0x0000001612117223 */ /* 0x010fc80000000011 */
[----:B-----5:R-:W-:-:S07]  /*0690*/  FFMA R24, R26, R12, R17 ;  /* 0x0000000c1a187223 */ /* 0x020fce0000000011 */
.L_x_7:
[----:B------:R-:W-:Y:S05]  /*06a0*/  @!P0 BRA `(.L_x_4) ;  /* 0x00000000007c8947 */ /* 0x000fea0003800000 */
[----:B------:R-:W-:Y:S01]  /*06b0*/  ISETP.NE.AND P1, PT, R16, 0x1, PT ;  /* 0x000000011000780c */ /* 0x000fe20003f25270 */
[----:B------:R-:W0:Y:S01]  /*06c0*/  LDC.64 R12, c[0x0][0x380] ;  /* 0x0000e000ff0c7b82 */ /* 0x000e220000000a00 */
[----:B------:R-:W-:-:S04]  /*06d0*/  LOP3.LUT R2, R2, 0x1, RZ, 0xc0, !PT ;  /* 0x0000000102027812 */ /* 0x000fc800078ec0ff */
[----:B------:R-:W-:-:S03]  /*06e0*/  ISETP.NE.U32.AND P0, PT, R2, 0x1, PT ;  /* 0x000000010200780c */ /* 0x000fc60003f05070 */
[----:B------:R-:W1:Y:S04]  /*06f0*/  LDC.64 R10, c[0x0][0x388] ;  /* 0x0000e200ff0a7b82 */ /* 0x000e680000000a00 */
[CC--:B------:R-:W-:Y:S02]  /*0700*/  @P1 IADD3 R15, PT, PT, R20.reuse, R21.reuse, RZ ;  /* 0x00000015140f1210 */ /* 0x0c0fe40007ffe0ff */
[----:B------:R-:W-:Y:S02]  /*0710*/  @P1 IADD3 R2, P2, PT, R20, R21, RZ ;  /* 0x0000001514021210 */ /* 0x000fe40007f5e0ff */
[----:B------:R-:W2:Y:S02]  /*0720*/  @P1 LDC.64 R4, c[0x0][0x380] ;  /* 0x0000e000ff041b82 */ /* 0x000ea40000000a00 */
[----:B------:R-:W-:-:S06]  /*0730*/  @P1 IADD3.X R14, PT, PT, RZ, RZ, RZ, P2, !PT ;  /* 0x000000ffff0e1210 */ /* 0x000fcc00017fe4ff */
[----:B------:R-:W3:Y:S01]  /*0740*/  LDC.64 R6, c[0x0][0x380] ;  /* 0x0000e000ff067b82 */ /* 0x000ee20000000a00 */
[----:B0-----:R-:W-:-:S04]  /*0750*/  @P1 IMAD.WIDE.U32 R12, R15, 0x4, R12 ;  /* 0x000000040f0c1825 */ /* 0x001fc800078e000c */
[C---:B------:R-:W-:Y:S01]  /*0760*/  @P1 IMAD R15, R21.reuse, R3, R0 ;  /* 0x00000003150f1224 */ /* 0x040fe200078e0200 */
[----:B------:R-:W-:Y:S01]  /*0770*/  @P1 IADD3 R21, PT, PT, R21, 0x2, RZ ;  /* 0x0000000215151810 */ /* 0x000fe20007ffe0ff */
[----:B------:R-:W4:Y:S01]  /*0780*/  @P1 LDG.E R13, desc[UR4][R12.64] ;  /* 0x000000040c0d1981 */ /* 0x000f22000c1e1900 */
[----:B------:R-:W0:Y:S01]  /*0790*/  LDC.64 R8, c[0x0][0x388] ;  /* 0x0000e200ff087b82 */ /* 0x000e220000000a00 */
[----:B-1----:R-:W-:Y:S01]  /*07a0*/  @P1 IMAD.WIDE R10, R15, 0x4, R10 ;  /* 0x000000040f0a1825 */ /* 0x002fe200078e020a */
[----:B------:R-:W-:Y:S02]  /*07b0*/  @!P0 IADD3 R17, PT, PT, R20, R21, RZ ;  /* 0x0000001514118210 */ /* 0x000fe40007ffe0ff */
[----:B--2---:R-:W-:Y:S01]  /*07c0*/  @P1 LEA R4, P2, R2, R4, 0x2 ;  /* 0x0000000402041211 */ /* 0x004fe200078410ff */
[----:B------:R-:W-:-:S03]  /*07d0*/  @!P0 IMAD R21, R21, R3, R0 ;  /* 0x0000000315158224 */ /* 0x000fc600078e0200 */
[----:B------:R-:W-:Y:S01]  /*07e0*/  @P1 LEA.HI.X R5, R2, R5, R14, 0x2, P2 ;  /* 0x0000000502051211 */ /* 0x000fe200010f140e */
[----:B------:R-:W-:Y:S01]  /*07f0*/  @P1 IMAD.WIDE R14, R3, 0x4, R10 ;  /* 0x00000004030e1825 */ /* 0x000fe200078e020a */
[----:B------:R-:W4:Y:S03]  /*0800*/  @P1 LDG.E R2, desc[UR4][R10.64] ;  /* 0x000000040a021981 */ /* 0x000f26000c1e1900 */
[----:B---3--:R-:W-:Y:S01]  /*0810*/  @!P0 IMAD.WIDE.U32 R6, R17, 0x4, R6 ;  /* 0x0000000411068825 */ /* 0x008fe200078e0006 */
[----:B------:R-:W2:Y:S04]  /*0820*/  @P1 LDG.E R5, desc[UR4][R4.64+0x4] ;  /* 0x0000040404051981 */ /* 0x000ea8000c1e1900 */
[----:B------:R-:W2:Y:S01]  /*0830*/  @P1 LDG.E R14, desc[UR4][R14.64] ;  /* 0x000000040e0e1981 */ /* 0x000ea2000c1e1900 */
[----:B0-----:R-:W-:-:S03]  /*0840*/  @!P0 IMAD.WIDE R8, R21, 0x4, R8 ;  /* 0x0000000415088825 */ /* 0x001fc600078e0208 */
[----:B------:R-:W3:Y:S04]  /*0850*/  @!P0 LDG.E R7, desc[UR4][R6.64] ;  /* 0x0000000406078981 */ /* 0x000ee8000c1e1900 */
[----:B------:R-:W3:Y:S01]  /*0860*/  @!P0 LDG.E R8, desc[UR4][R8.64] ;  /* 0x0000000408088981 */ /* 0x000ee2000c1e1900 */
[----:B----4-:R-:W-:-:S04]  /*0870*/  @P1 FFMA R2, R13, R2, R24 ;  /* 0x000000020d021223 */ /* 0x010fc80000000018 */
[----:B--2---:R-:W-:-:S04]  /*0880*/  @P1 FFMA R24, R5, R14, R2 ;  /* 0x0000000e05181223 */ /* 0x004fc80000000002 */
[----:B---3--:R-:W-:-:S07]  /*0890*/  @!P0 FFMA R24, R7, R8, R24 ;  /* 0x0000000807188223 */ /* 0x008fce0000000018 */
.L_x_4:
[----:B------:R-:W0:Y:S01]  /*08a0*/  LDC.64 R4, c[0x0][0x390] ;  /* 0x0000e400ff047b82 */ /* 0x000e220000000a00 */
[----:B------:R-:W-:-:S04]  /*08b0*/  IMAD R3, R19, R3, R0 ;  /* 0x0000000313037224 */ /* 0x000fc800078e0200 */
[----:B0-----:R-:W-:-:S05]  /*08c0*/  IMAD.WIDE R2, R3, 0x4, R4 ;  /* 0x0000000403027825 */ /* 0x001fca00078e0204 */
[----:B------:R-:W-:Y:S01]  /*08d0*/  STG.E desc[UR4][R2.64], R24 ;  /* 0x0000001802007986 */ /* 0x000fe2000c101904 */
[----:B------:R-:W-:Y:S05]  /*08e0*/  EXIT ;  /* 0x000000000000794d */ /* 0x000fea0003800000 */
.L_x_8:
        /* <DEDUP_REMOVED lines=9> */
.L_x_15:


//--------------------- .text._Z19naive_matmul_kernelPKfS0_Pfiii --------------------------
	.section	.text._Z19naive_matmul_kernelPKfS0_Pfiii,"ax",@progbits
	.align	128
        .global         _Z19naive_matmul_kernelPKfS0_Pfiii
        .type           _Z19naive_matmul_kernelPKfS0_Pfiii,@function
        .size           _Z19naive_matmul_kernelPKfS0_Pfiii,(.L_x_16 - _Z19naive_matmul_kernelPKfS0_Pfiii)
        .other          _Z19naive_matmul_kernelPKfS0_Pfiii,@"STO_CUDA_ENTRY STV_DEFAULT"
_Z19naive_matmul_kernelPKfS0_Pfiii:
.text._Z19naive_matmul_kernelPKfS0_Pfiii:
[----:B------:R-:W-:Y:S01]  /*0000*/  LDC R1, c[0x0][0x37c] ;  /* 0x0000df00ff017b82 */ /* 0x000fe20000000800 */
[----:B------:R-:W0:Y:S07]  /*0010*/  S2R R7, SR_TID.Y ;  /* 0x0000000000077919 */ /* 0x000e2e0000002200 */
[----:B------:R-:W1:Y:S01]  /*0020*/  LDC R0, c[0x0][0x360] ;  /* 0x0000d800ff007b82 */ /* 0x000e620000000800 */
[----:B------:R-:W1:Y:S07]  /*0030*/  S2R R5, SR_TID.X ;  /* 0x0000000000057919 */ /* 0x000e6e0000002100 */
[----:B------:R-:W0:Y:S08]  /*0040*/  S2UR UR5, SR_CTAID.Y ;  /* 0x00000000000579c3 */ /* 0x000e300000002600 */
[----:B------:R-:W0:Y:S08]  /*0050*/  LDC R16, c[0x0][0x364] ;  /* 0x0000d900ff107b82 */ /* 0x000e300000000800 */
[----:B------:R-:W1:Y:S08]  /*0060*/  S2UR UR4, SR_CTAID.X ;  /* 0x00000000000479c3 */ /* 0x000e700000002500 */
        /* <DEDUP_REMOVED lines=18> */
[----:B------:R-:W0:Y:S01]  /*0190*/  LDCU.64 UR4, c[0x0][0x380] ;  /* 0x00007000ff0477ac */ /* 0x000e220008000a00 */
[----:B------:R-:W-:Y:S02]  /*01a0*/  LOP3.LUT R19, R17, 0x7ffffff8, RZ, 0xc0, !PT ;  /* 0x7ffffff811137812 */ /* 0x000fe400078ec0ff */
[----:B------:R-:W-:Y:S02]  /*01b0*/  MOV R26, RZ ;  /* 0x000000ff001a7202 */ /* 0x000fe40000000f00 */
[----:B------:R-:W-:Y:S02]  /*01c0*/  MOV R2, R18 ;  /* 0x0000001200027202 */ /* 0x000fe40000000f00 */
[----:B------:R-:W-:Y:S02]  /*01d0*/  MOV R22, R16 ;  /* 0x0000001000167202 */ /* 0x000fe40000000f00 */
[----:B------:R-:W-:Y:S01]  /*01e0*/  IADD3 R20, PT, PT, -R19, RZ, RZ ;  /* 0x000000ff13147210 */ /* 0x000fe20007ffe1ff */
[----:B0-----:R-:W-:-:S04]  /*01f0*/  UIADD3 UR4, UP0, UPT, UR4, 0x10, URZ ;  /* 0x0000001004047890 */ /* 0x001fc8000ff1e0ff */
[----:B------:R-:W-:-:S12]  /*0200*/  UIADD3.X UR5, UPT, UPT, URZ, UR5, URZ, UP0, !UPT ;  /* 0x00000005ff057290 */ /* 0x000fd800087fe4ff */
.L_x_11:
[----:B------:R-:W0:Y:S01]  /*0210*/  LDC.64 R14, c[0x0][0x388] ;  /* 0x0000e200ff0e7b82 */ /* 0x000e220000000a00 */
[----:B------:R-:W-:Y:S02]  /*0220*/  MOV R4, UR4 ;  /* 0x0000000400047c02 */ /* 0x000fe40008000f00 */
[----:B------:R-:W-:-:S03]  /*0230*/  MOV R5, UR5 ;  /* 0x0000000500057c02 */ /* 0x000fc60008000f00 */
[----:B------:R-:W-:-:S05]  /*0240*/  IMAD.WIDE R4, R2, 0x4, R4 ;  /* 0x0000000402047825 */ /* 0x000fca00078e0204 */
[----:B------:R-:W2:Y:S04]  /*0250*/  LDG.E R21, desc[UR6][R4.64+-0x10] ;  /* 0xfffff00604157981 */ /* 0x000ea8000c1e1900 */
[----:B------:R-:W3:Y:S04]  /*0260*/  LDG.E R23, desc[UR6][R4.64+-0xc] ;  /* 0xfffff40604177981 */ /* 0x000ee8000c1e1900 */
[----:B------:R-:W4:Y:S01]  /*0270*/  LDG.E R29, desc[UR6][R4.64+-0x8] ;  /* 0xfffff806041d7981 */ /* 0x000f22000c1e1900 */
[----:B0-----:R-:W-:-:S05]  /*0280*/  IMAD.WIDE R14, R22, 0x4, R14 ;  /* 0x00000004160e7825 */ /* 0x001fca00078e020e */
[----:B------:R0:W2:Y:S01]  /*0290*/  LDG.E R24, desc[UR6][R14.64] ;  /* 0x000000060e187981 */ /* 0x0000a2000c1e1900 */
[----:B------:R-:W-:-:S04]  /*02a0*/  IMAD.WIDE R12, R3, 0x4, R14 ;  /* 0x00000004030c7825 */ /* 0x000fc800078e020e */
[C---:B------:R-:W-:Y:S02]  /*02b0*/  IMAD.WIDE R6, R3.reuse, 0x4, R12 ;  /* 0x0000000403067825 */ /* 0x040fe400078e020c */
[----:B------:R-:W3:Y:S02]  /*02c0*/  LDG.E R12, desc[UR6][R12.64] ;  /* 0x000000060c0c7981 */ /* 0x000ee4000c1e1900 */
[C---:B------:R-:W-:Y:S02]  /*02d0*/  IMAD.WIDE R8, R3.reuse, 0x4, R6 ;  /* 0x0000000403087825 */ /* 0x040fe400078e0206 */
[----:B------:R1:W4:Y:S02]  /*02e0*/  LDG.E R28, desc[UR6][R6.64] ;  /* 0x00000006061c7981 */ /* 0x000324000c1e1900 */
[C---:B------:R-:W-:Y:S02]  /*02f0*/  IMAD.WIDE R10, R3.reuse, 0x4, R8 ;  /* 0x00000004030a7825 */ /* 0x040fe400078e0208 */
[----:B------:R-:W5:Y:S02]  /*0300*/  LDG.E R8, desc[UR6][R8.64] ;  /* 0x0000000608087981 */ /* 0x000f64000c1e1900 */
[----:B0-----:R-:W-:-:S05]  /*0310*/  IMAD.WIDE R14, R3, 0x4, R10 ;  /* 0x00000004030e7825 */ /* 0x001fca00078e020a */
        /* <DEDUP_REMOVED lines=8> */
[----:B-1----:R-:W-:-:S03]  /*03a0*/  IMAD.WIDE R6, R3, 0x4, R26 ;  /* 0x0000000403067825 */ /* 0x002fc600078e021a */
[----:B------:R-:W2:Y:S04]  /*03b0*/  LDG.E R15, desc[UR6][R4.64+0xc] ;  /* 0x00000c06040f7981 */ /* 0x000ea8000c1e1900 */
[----:B------:R-:W2:Y:S04]  /*03c0*/  LDG.E R6, desc[UR6][R6.64] ;  /* 0x0000000606067981 */ /* 0x000ea8000c1e1900 */
[----:B------:R-:W2:Y:S01]  /*03d0*/  LDG.E R5, desc[UR6][R26.64] ;  /* 0x000000061a057981 */ /* 0x000ea2000c1e1900 */
[----:B---3--:R-:W-:Y:S01]  /*03e0*/  FFMA R12, R23, R12, R24 ;  /* 0x0000000c170c7223 */ /* 0x008fe20000000018 */
[----:B------:R-:W-:-:S03]  /*03f0*/  IADD3 R20, PT, PT, R20, 0x8, RZ ;  /* 0x0000000814147810 */ /* 0x000fc60007ffe0ff */
[----:B----4-:R-:W-:Y:S01]  /*0400*/  FFMA R12, R29, R28, R12 ;  /* 0x0000001c1d0c7223 */ /* 0x010fe2000000000c */
[----:B------:R-:W-:Y:S02]  /*0410*/  ISETP.NE.AND P1, PT, R20, RZ, PT ;  /* 0x000000ff1400720c */ /* 0x000fe40003f25270 */
[----:B------:R-:W-:Y:S01]  /*0420*/  LEA R22, R3, R22, 0x3 ;  /* 0x0000001603167211 */ /* 0x000fe200078e18ff */
[----:B-----5:R-:W-:Y:S01]  /*0430*/  FFMA R8, R11, R8, R12 ;  /* 0x000000080b087223 */ /* 0x020fe2000000000c */
[----:B------:R-:W-:-:S03]  /*0440*/  IADD3 R2, PT, PT, R2, 0x8, RZ ;  /* 0x0000000802027810 */ /* 0x000fc60007ffe0ff */
[----:B--2---:R-:W-:-:S04]  /*0450*/  FFMA R9, R21, R9, R8 ;  /* 0x0000000915097223 */ /* 0x004fc80000000008 */
[----:B------:R-:W-:-:S04]  /*0460*/  FFMA R9, R14, R13, R9 ;  /* 0x0000000d0e097223 */ /* 0x000fc80000000009 */
[----:B------:R-:W-:-:S04]  /*0470*/  FFMA R10, R10, R5, R9 ;  /* 0x000000050a0a7223 */ /* 0x000fc80000000009 */
[----:B------:R-:W-:Y:S01]  /*0480*/  FFMA R26, R15, R6, R10 ;  /* 0x000000060f1a7223 */ /* 0x000fe2000000000a */
[----:B------:R-:W-:Y:S06]  /*0490*/  @P1 BRA `(.L_x_11) ;  /* 0xfffffffc005c1947 */ /* 0x000fec000383ffff */
.L_x_10:
[----:B------:R-:W-:Y:S05]  /*04a0*/  @!P0 BRA `(.L_x_9) ;  /* 0x0000000000d48947 */ /* 0x000fea0003800000 */
[----:B------:R-:W-:Y:S02]  /*04b0*/  ISETP.GE.U32.AND P0, PT, R25, 0x4, PT ;  /* 0x000000041900780c */ /* 0x000fe40003f06070 */
[----:B------:R-:W-:-:S04]  /*04c0*/  LOP3.LUT R2, R17, 0x3, RZ, 0xc0, !PT ;  /* 0x0000000311027812 */ /* 0x000fc800078ec0ff */
[----:B------:R-:W-:-:S07]  /*04d0*/  ISETP.NE.AND P1, PT, R2, RZ, PT ;  /* 0x000000ff0200720c */ /* 0x000fce0003f25270 */
[----:B------:R-:W-:Y:S06]  /*04e0*/  @!P0 BRA `(.L_x_12) ;  /* 0x0000000000588947 */ /* 0x000fec0003800000 */
[----:B------:R-:W0:Y:S01]  /*04f0*/  LDC.64 R10, c[0x0][0x388] ;  /* 0x0000e200ff0a7b82 */ /* 0x000e220000000a00 */
[----:B------:R-:W-:Y:S01]  /*0500*/  IMAD R9, R19, R3, R16 ;  /* 0x0000000313097224 */ /* 0x000fe200078e0210 */
[----:B------:R-:W-:-:S06]  /*0510*/  IADD3 R7, PT, PT, R18, R19, RZ ;  /* 0x0000001312077210 */ /* 0x000fcc0007ffe0ff */
[----:B------:R-:W1:Y:S01]  /*0520*/  LDC.64 R4, c[0x0][0x380] ;  /* 0x0000e000ff047b82 */ /* 0x000e620000000a00 */
[----:B0-----:R-:W-:-:S04]  /*0530*/  IMAD.WIDE R10, R9, 0x4, R10 ;  /* 0x00000004090a7825 */ /* 0x001fc800078e020a */
[----:B------:R-:W-:Y:S02]  /*0540*/  IMAD.WIDE R12, R3, 0x4, R10 ;  /* 0x00000004030c7825 */ /* 0x000fe400078e020a */
[----:B------:R-:W2:Y:S02]  /*0550*/  LDG.E R10, desc[UR6][R10.64] ;  /* 0x000000060a0a7981 */ /* 0x000ea4000c1e1900 */
[----:B-1----:R-:W-:-:S04]  /*0560*/  IMAD.WIDE R4, R7, 0x4, R4 ;  /* 0x0000000407047825 */ /* 0x002fc800078e0204 */
[C---:B------:R-:W-:Y:S01]  /*0570*/  IMAD.WIDE R6, R3.reuse, 0x4, R12 ;  /* 0x0000000403067825 */ /* 0x040fe200078e020c */
[----:B------:R-:W2:Y:S04]  /*0580*/  LDG.E R15, desc[UR6][R4.64] ;  /* 0x00000006040f7981 */ /* 0x000ea8000c1e1900 */
[----:B------:R-:W3:Y:S01]  /*0590*/  LDG.E R12, desc[UR6][R12.64] ;  /* 0x000000060c0c7981 */ /* 0x000ee2000c1e1900 */
[----:B------:R-:W-:-:S03]  /*05a0*/  IMAD.WIDE R8, R3, 0x4, R6 ;  /* 0x0000000403087825 */ /* 0x000fc600078e0206 */
[----:B------:R-:W3:Y:S04]  /*05b0*/  LDG.E R14, desc[UR6][R4.64+0x4] ;  /* 0x00000406040e7981 */ /* 0x000ee8000c1e1900 */
[----:B------:R-:W4:Y:S04]  /*05c0*/  LDG.E R20, desc[UR6][R6.64] ;  /* 0x0000000606147981 */ /* 0x000f28000c1e1900 */
[----:B------:R-:W4:Y:S04]  /*05d0*/  LDG.E R21, desc[UR6][R4.64+0x8] ;  /* 0x0000080604157981 */ /* 0x000f28000c1e1900 */
[----:B------:R-:W5:Y:S04]  /*05e0*/  LDG.E R23, desc[UR6][R4.64+0xc] ;  /* 0x00000c0604177981 */ /* 0x000f68000c1e1900 */
[----:B------:R-:W5:Y:S01]  /*05f0*/  LDG.E R8, desc[UR6][R8.64] ;  /* 0x0000000608087981 */ /* 0x000f62000c1e1900 */
[----:B------:R-:W-:Y:S01]  /*0600*/  IADD3 R19, PT, PT, R19, 0x4, RZ ;  /* 0x0000000413137810 */ /* 0x000fe20007ffe0ff */
[----:B--2---:R-:W-:-:S04]  /*0610*/  FFMA R15, R15, R10, R26 ;  /* 0x0000000a0f0f7223 */ /* 0x004fc8000000001a */
[----:B---3--:R-:W-:-:S04]  /*0620*/  FFMA R14, R14, R12, R15 ;  /* 0x0000000c0e0e7223 */ /* 0x008fc8000000000f */
[----:B----4-:R-:W-:-:S04]  /*0630*/  FFMA R14, R21, R20, R14 ;  /* 0x00000014150e7223 */ /* 0x010fc8000000000e */
[----:B-----5:R-:W-:-:S07]  /*0640*/  FFMA R26, R23, R8, R14 ;  /* 0x00000008171a7223 */ /* 0x020fce000000000e */
.L_x_12:
[----:B------:R-:W-:Y:S05]  /*0650*/  @!P1 BRA `(.L_x_9) ;  /* 0x0000000000689947 */ /* 0x000fea0003800000 */
[----:B------:R-:W0:Y:S01]  /*0660*/  LDC.64 R10, c[0x0][0x388] ;  /* 0x0000e200ff0a7b82 */ /* 0x000e220000000a00 */
[----:B------:R-:W-:Y:S02]  /*0670*/  ISETP.NE.AND P0, PT, R2, 0x1, PT ;  /* 0x000000010200780c */ /* 0x000fe40003f05270 */
[----:B------:R-:W-:-:S04]  /*0680*/  LOP3.LUT R17, R17, 0x1, RZ, 0xc0, !PT ;  /* 0x0000000111117812 */ /* 0x000fc800078ec0ff */
[----:B------:R-:W-:Y:S01]  /*0690*/  ISETP.NE.U32.AND P1, PT, R17, 0x1, PT ;  /* 0x000000011100780c */ /* 0x000fe20003f25070 */
[----:B------:R-:W1:Y:S06]  /*06a0*/  LDC.64 R8, c[0x0][0x380] ;  /* 0x0000e000ff087b82 */ /* 0x000e6c0000000a00 */
[C---:B------:R-:W-:Y:S01]  /*06b0*/  @P0 IMAD R15, R19.reuse, R3, R16 ;  /* 0x00000003130f0224 */ /* 0x040fe200078e0210 */
[----:B------:R-:W-:Y:S01]  /*06c0*/  @P0 IADD3 R13, PT, PT, R18, R19, RZ ;  /* 0x00000013120d0210 */ /* 0x000fe20007ffe0ff */
[----:B------:R-:W2:Y:S01]  /*06d0*/  LDC.64 R6, c[0x0][0x380] ;  /* 0x0000e000ff067b82 */ /* 0x000ea20000000a00 */
[----:B------:R-:W-:-:S07]  /*06e0*/  @P0 IADD3 R19, PT, PT, R19, 0x2, RZ ;  /* 0x0000000213130810 */ /* 0x000fce0007ffe0ff */
[----:B------:R-:W3:Y:S01]  /*06f0*/  LDC.64 R4, c[0x0][0x388] ;  /* 0x0000e200ff047b82 */ /* 0x000ee20000000a00 */
[----:B0-----:R-:W-:Y:S01]  /*0700*/  @P0 IMAD.WIDE R10, R15, 0x4, R10 ;  /* 0x000000040f0a0825 */ /* 0x001fe200078e020a */
[----:B------:R-:W-:-:S03]  /*0710*/  @!P1 IADD3 R15, PT, PT, R18, R19, RZ ;  /* 0x00000013120f9210 */ /* 0x000fc60007ffe0ff */
[----:B------:R-:W-:Y:S01]  /*0720*/  @!P1 IMAD R19, R19, R3, R16 ;  /* 0x0000000313139224 */ /* 0x000fe200078e0210 */
[----:B------:R-:W4:Y:S01]  /*0730*/  @P0 LDG.E R2, desc[UR6][R10.64] ;  /* 0x000000060a020981 */ /* 0x000f22000c1e1900 */
[----:B-1----:R-:W-:-:S04]  /*0740*/  @P0 IMAD.WIDE R8, R13, 0x4, R8 ;  /* 0x000000040d080825 */ /* 0x002fc800078e0208 */
[----:B------:R-:W-:Y:S01]  /*0750*/  @P0 IMAD.WIDE R12, R3, 0x4, R10 ;  /* 0x00000004030c0825 */ /* 0x000fe200078e020a */
[----:B------:R-:W4:Y:S03]  /*0760*/  @P0 LDG.E R17, desc[UR6][R8.64] ;  /* 0x0000000608110981 */ /* 0x000f26000c1e1900 */
[----:B--2---:R-:W-:Y:S01]  /*0770*/  @!P1 IMAD.WIDE R6, R15, 0x4, R6 ;  /* 0x000000040f069825 */ /* 0x004fe200078e0206 */
[----:B------:R-:W2:Y:S04]  /*0780*/  @P0 LDG.E R21, desc[UR6][R8.64+0x4] ;  /* 0x0000040608150981 */ /* 0x000ea8000c1e1900 */
[----:B------:R-:W2:Y:S01]  /*0790*/  @P0 LDG.E R12, desc[UR6][R12.64] ;  /* 0x000000060c0c0981 */ /* 0x000ea2000c1e1900 */
[----:B---3--:R-:W-:-:S03]  /*07a0*/  @!P1 IMAD.WIDE R4, R19, 0x4, R4 ;  /* 0x0000000413049825 */ /* 0x008fc600078e0204 */
[----:B------:R-:W3:Y:S04]  /*07b0*/  @!P1 LDG.E R7, desc[UR6][R6.64] ;  /* 0x0000000606079981 */ /* 0x000ee8000c1e1900 */
[----:B------:R-:W3:Y:S01]  /*07c0*/  @!P1 LDG.E R4, desc[UR6][R4.64] ;  /* 0x0000000604049981 */ /* 0x000ee2000c1e1900 */
[----:B----4-:R-:W-:-:S04]  /*07d0*/  @P0 FFMA R2, R17, R2, R26 ;  /* 0x0000000211020223 */ /* 0x010fc8000000001a */
[----:B--2---:R-:W-:-:S04]  /*07e0*/  @P0 FFMA R26, R21, R12, R2 ;  /* 0x0000000c151a0223 */ /* 0x004fc80000000002 */
[----:B---3--:R-:W-:-:S07]  /*07f0*/  @!P1 FFMA R26, R7, R4, R26 ;  /* 0x00000004071a9223 */ /* 0x008fce000000001a */
.L_x_9:
[----:B------:R-:W0:Y:S01]  /*0800*/  LDC.64 R4, c[0x0][0x390] ;  /* 0x0000e400ff047b82 */ /* 0x000e220000000a00 */
[----:B------:R-:W-:-:S04]  /*0810*/  IMAD R3, R0, R3, R16 ;  /* 0x0000000300037224 */ /* 0x000fc800078e0210 */
[----:B0-----:R-:W-:-:S05]  /*0820*/  IMAD.WIDE R2, R3, 0x4, R4 ;  /* 0x0000000403027825 */ /* 0x001fca00078e0204 */
[----:B------:R-:W-:Y:S01]  /*0830*/  STG.E desc[UR6][R2.64], R26 ;  /* 0x0000001a02007986 */ /* 0x000fe2000c101906 */
[----:B------:R-:W-:Y:S05]  /*0840*/  EXIT ;  /* 0x000000000000794d */ /* 0x000fea0003800000 */
.L_x_13:
        /* <DEDUP_REMOVED lines=11> */
.L_x_16:


//--------------------- .nv.shared._Z27shared_tiling_matmul_kernelPKfS0_Pfiii --------------------------
	.section	.nv.shared._Z27shared_tiling_matmul_kernelPKfS0_Pfiii,"aw",@nobits
	.sectionflags	@""
	.align	4
.nv.shared._Z27shared_tiling_matmul_kernelPKfS0_Pfiii:
	.zero		3072


//--------------------- .nv.shared.reserved.0     --------------------------
	.section	.nv.shared.reserved.0,"aw",@nobits
	.weak		__nv_reservedSMEM_offset_0_alias
	.size		__nv_reservedSMEM_offset_0_alias, 0, 64
	.other		__nv_reservedSMEM_offset_0_alias,@"STO_CUDA_RESERVED_SHARED STV_DEFAULT"
__nv_reservedSMEM_offset_0_alias:
	.zero		0
	.zero		64


//--------------------- .nv.constant0._Z27shared_tiling_matmul_kernelPKfS0_Pfiii --------------------------
	.section	.nv.constant0._Z27shared_tiling_matmul_kernelPKfS0_Pfiii,"a",@progbits
	.sectionflags	@""
	.align	4
.nv.constant0._Z27shared_tiling_matmul_kernelPKfS0_Pfiii:
	.zero		932


//--------------------- .nv.constant0._Z28MEM_Coalescing_matmul_kernelPKfS0_Pfiii --------------------------
	.section	.nv.constant0._Z28MEM_Coalescing_matmul_kernelPKfS0_Pfiii,"a",@progbits
	.sectionflags	@""
	.align	4
.nv.constant0._Z28MEM_Coalescing_matmul_kernelPKfS0_Pfiii:
	.zero		932


//--------------------- .nv.constant0._Z19naive_matmul_kernelPKfS0_Pfiii --------------------------
	.section	.nv.constant0._Z19naive_matmul_kernelPKfS0_Pfiii,"a",@progbits
	.sectionflags	@""
	.align	4
.nv.constant0._Z19naive_matmul_kernelPKfS0_Pfiii:
	.zero		932


//--------------------- SYMBOLS --------------------------

	.type		.nv.reservedSmem.offset0,@object
	.size		.nv.reservedSmem.offset0,0x4
	.type		.nv.reservedSmem.cap,@object
	.size		.nv.reservedSmem.cap,0x4
